//
// Generated by NVIDIA NVVM Compiler
//
// Compiler Build ID: CL-36424714
// Cuda compilation tools, release 13.0, V13.0.88
// Based on NVVM 20.0.0
//

.version 9.0
.target sm_100
.address_size 64

	// .globl	_Z20init_matrices_kernelPdii

.visible .entry _Z20init_matrices_kernelPdii(
	.param .u64 .ptr .align 1 _Z20init_matrices_kernelPdii_param_0,
	.param .u32 _Z20init_matrices_kernelPdii_param_1,
	.param .u32 _Z20init_matrices_kernelPdii_param_2
)
{
	.reg .pred 	%p<6>;
	.reg .b32 	%r<16>;
	.reg .b64 	%rd<10>;
	.reg .b64 	%fd<8>;

	ld.param.u64 	%rd2, [_Z20init_matrices_kernelPdii_param_0];
	ld.param.u32 	%r4, [_Z20init_matrices_kernelPdii_param_1];
	ld.param.u32 	%r6, [_Z20init_matrices_kernelPdii_param_2];
	cvta.to.global.u64 	%rd1, %rd2;
	mov.u32 	%r7, %ctaid.x;
	mov.u32 	%r8, %ntid.x;
	mov.u32 	%r9, %tid.x;
	mad.lo.s32 	%r1, %r7, %r8, %r9;
	mov.u32 	%r10, %ctaid.y;
	mov.u32 	%r11, %ntid.y;
	mov.u32 	%r12, %tid.y;
	mad.lo.s32 	%r13, %r10, %r11, %r12;
	setp.ge.s32 	%p1, %r1, %r4;
	setp.ge.s32 	%p2, %r13, %r6;
	or.pred  	%p3, %p1, %p2;
	@%p3 bra 	$L__BB0_6;
	mad.lo.s32 	%r3, %r6, %r1, %r13;
	setp.eq.s32 	%p4, %r13, 1;
	@%p4 bra 	$L__BB0_4;
	setp.ne.s32 	%p5, %r13, 0;
	@%p5 bra 	$L__BB0_5;
	add.s32 	%r15, %r1, 1;
	cvt.rn.f64.s32 	%fd5, %r15;
	cvt.rn.f64.s32 	%fd6, %r4;
	div.rn.f64 	%fd7, %fd5, %fd6;
	mul.wide.s32 	%rd5, %r3, 8;
	add.s64 	%rd6, %rd1, %rd5;
	st.global.f64 	[%rd6], %fd7;
	bra.uni 	$L__BB0_6;
$L__BB0_4:
	add.s32 	%r14, %r1, 1;
	cvt.rn.f64.s32 	%fd1, %r14;
	mul.f64 	%fd2, %fd1, 0d3FE6666666666666;
	cvt.rn.f64.s32 	%fd3, %r4;
	div.rn.f64 	%fd4, %fd2, %fd3;
	mul.wide.s32 	%rd3, %r3, 8;
	add.s64 	%rd4, %rd1, %rd3;
	st.global.f64 	[%rd4], %fd4;
	bra.uni 	$L__BB0_6;
$L__BB0_5:
	mul.wide.s32 	%rd7, %r3, 8;
	add.s64 	%rd8, %rd1, %rd7;
	mov.b64 	%rd9, 4544432263991988497;
	st.global.u64 	[%rd8], %rd9;
$L__BB0_6:
	ret;

}
	// .globl	_Z21propagate_heat_kernelPdS_ii
.visible .entry _Z21propagate_heat_kernelPdS_ii(
	.param .u64 .ptr .align 1 _Z21propagate_heat_kernelPdS_ii_param_0,
	.param .u64 .ptr .align 1 _Z21propagate_heat_kernelPdS_ii_param_1,
	.param .u32 _Z21propagate_heat_kernelPdS_ii_param_2,
	.param .u32 _Z21propagate_heat_kernelPdS_ii_param_3
)
{
	.reg .pred 	%p<5>;
	.reg .b32 	%r<29>;
	.reg .b64 	%rd<19>;
	.reg .b64 	%fd<13>;

	ld.param.u64 	%rd3, [_Z21propagate_heat_kernelPdS_ii_param_0];
	ld.param.u64 	%rd4, [_Z21propagate_heat_kernelPdS_ii_param_1];
	ld.param.u32 	%r4, [_Z21propagate_heat_kernelPdS_ii_param_2];
	ld.param.u32 	%r5, [_Z21propagate_heat_kernelPdS_ii_param_3];
	cvta.to.global.u64 	%rd1, %rd4;
	cvta.to.global.u64 	%rd2, %rd3;
	mov.u32 	%r6, %ctaid.x;
	mov.u32 	%r7, %ntid.x;
	mov.u32 	%r8, %tid.x;
	mad.lo.s32 	%r1, %r6, %r7, %r8;
	mov.u32 	%r9, %ctaid.y;
	mov.u32 	%r10, %ntid.y;
	mov.u32 	%r11, %tid.y;
	mad.lo.s32 	%r12, %r9, %r10, %r11;
	setp.ge.s32 	%p1, %r1, %r4;
	setp.ge.s32 	%p2, %r12, %r5;
	or.pred  	%p3, %p1, %p2;
	@%p3 bra 	$L__BB1_4;
	setp.gt.u32 	%p4, %r12, 1;
	@%p4 bra 	$L__BB1_3;
	mad.lo.s32 	%r28, %r5, %r1, %r12;
	mul.wide.s32 	%rd16, %r28, 8;
	add.s64 	%rd17, %rd2, %rd16;
	ld.global.f64 	%fd12, [%rd17];
	add.s64 	%rd18, %rd1, %rd16;
	st.global.f64 	[%rd18], %fd12;
	bra.uni 	$L__BB1_4;
$L__BB1_3:
	mul.lo.s32 	%r13, %r5, %r1;
	add.s32 	%r14, %r12, %r5;
	add.s32 	%r15, %r14, -2;
	rem.u32 	%r16, %r15, %r5;
	add.s32 	%r17, %r16, %r13;
	mul.wide.s32 	%rd5, %r17, 8;
	add.s64 	%rd6, %rd2, %rd5;
	ld.global.f64 	%fd1, [%rd6];
	add.s32 	%r18, %r14, -1;
	rem.u32 	%r19, %r18, %r5;
	add.s32 	%r20, %r19, %r13;
	mul.wide.s32 	%rd7, %r20, 8;
	add.s64 	%rd8, %rd2, %rd7;
	ld.global.f64 	%fd2, [%rd8];
	mul.f64 	%fd3, %fd2, 0d3FF599999999999A;
	fma.rn.f64 	%fd4, %fd1, 0d3FFA666666666666, %fd3;
	add.s32 	%r21, %r13, %r12;
	mul.wide.s32 	%rd9, %r21, 8;
	add.s64 	%rd10, %rd2, %rd9;
	ld.global.f64 	%fd5, [%rd10];
	add.f64 	%fd6, %fd5, %fd4;
	add.s32 	%r22, %r12, 1;
	rem.u32 	%r23, %r22, %r5;
	add.s32 	%r24, %r23, %r13;
	mul.wide.s32 	%rd11, %r24, 8;
	add.s64 	%rd12, %rd2, %rd11;
	ld.global.f64 	%fd7, [%rd12];
	fma.rn.f64 	%fd8, %fd7, 0d3FE4CCCCCCCCCCCD, %fd6;
	add.s32 	%r25, %r12, 2;
	rem.u32 	%r26, %r25, %r5;
	add.s32 	%r27, %r26, %r13;
	mul.wide.s32 	%rd13, %r27, 8;
	add.s64 	%rd14, %rd2, %rd13;
	ld.global.f64 	%fd9, [%rd14];
	fma.rn.f64 	%fd10, %fd9, 0d3FD6666666666666, %fd8;
	add.s64 	%rd15, %rd1, %rd9;
	div.rn.f64 	%fd11, %fd10, 0d4014000000000000;
	st.global.f64 	[%rd15], %fd11;
$L__BB1_4:
	ret;

}
	// .globl	_Z20swap_matrices_kernelPdS_ii
.visible .entry _Z20swap_matrices_kernelPdS_ii(
	.param .u64 .ptr .align 1 _Z20swap_matrices_kernelPdS_ii_param_0,
	.param .u64 .ptr .align 1 _Z20swap_matrices_kernelPdS_ii_param_1,
	.param .u32 _Z20swap_matrices_kernelPdS_ii_param_2,
	.param .u32 _Z20swap_matrices_kernelPdS_ii_param_3
)
{
	.reg .pred 	%p<4>;
	.reg .b32 	%r<14>;
	.reg .b64 	%rd<8>;
	.reg .b64 	%fd<3>;

	ld.param.u64 	%rd1, [_Z20swap_matrices_kernelPdS_ii_param_0];
	ld.param.u64 	%rd2, [_Z20swap_matrices_kernelPdS_ii_param_1];
	ld.param.u32 	%r4, [_Z20swap_matrices_kernelPdS_ii_param_2];
	ld.param.u32 	%r5, [_Z20swap_matrices_kernelPdS_ii_param_3];
	mov.u32 	%r6, %ctaid.x;
	mov.u32 	%r7, %ntid.x;
	mov.u32 	%r8, %tid.x;
	mad.lo.s32 	%r1, %r6, %r7, %r8;
	mov.u32 	%r9, %ctaid.y;
	mov.u32 	%r10, %ntid.y;
	mov.u32 	%r11, %tid.y;
	mad.lo.s32 	%r12, %r9, %r10, %r11;
	setp.ge.s32 	%p1, %r1, %r4;
	setp.ge.s32 	%p2, %r12, %r5;
	or.pred  	%p3, %p1, %p2;
	@%p3 bra 	$L__BB2_2;
	cvta.to.global.u64 	%rd3, %rd1;
	cvta.to.global.u64 	%rd4, %rd2;
	mad.lo.s32 	%r13, %r5, %r1, %r12;
	mul.wide.s32 	%rd5, %r13, 8;
	add.s64 	%rd6, %rd3, %rd5;
	ld.global.f64 	%fd1, [%rd6];
	add.s64 	%rd7, %rd4, %rd5;
	ld.global.f64 	%fd2, [%rd7];
	st.global.f64 	[%rd6], %fd2;
	st.global.f64 	[%rd7], %fd1;
$L__BB2_2:
	ret;

}
	// .globl	_Z24calculate_average_kernelPdS_ii
.visible .entry _Z24calculate_average_kernelPdS_ii(
	.param .u64 .ptr .align 1 _Z24calculate_average_kernelPdS_ii_param_0,
	.param .u64 .ptr .align 1 _Z24calculate_average_kernelPdS_ii_param_1,
	.param .u32 _Z24calculate_average_kernelPdS_ii_param_2,
	.param .u32 _Z24calculate_average_kernelPdS_ii_param_3
)
{
	.reg .pred 	%p<11>;
	.reg .b32 	%r<38>;
	.reg .b64 	%rd<16>;
	.reg .b64 	%fd<85>;

	ld.param.u64 	%rd4, [_Z24calculate_average_kernelPdS_ii_param_0];
	ld.param.u64 	%rd3, [_Z24calculate_average_kernelPdS_ii_param_1];
	ld.param.u32 	%r24, [_Z24calculate_average_kernelPdS_ii_param_2];
	ld.param.u32 	%r23, [_Z24calculate_average_kernelPdS_ii_param_3];
	cvta.to.global.u64 	%rd1, %rd4;
	mov.u32 	%r25, %ctaid.x;
	mov.u32 	%r26, %ntid.x;
	mov.u32 	%r27, %tid.x;
	mad.lo.s32 	%r1, %r25, %r26, %r27;
	setp.ge.s32 	%p1, %r1, %r24;
	@%p1 bra 	$L__BB3_15;
	setp.lt.s32 	%p2, %r23, 1;
	mov.f64 	%fd84, 0d0000000000000000;
	@%p2 bra 	$L__BB3_14;
	mul.lo.s32 	%r2, %r23, %r1;
	and.b32  	%r3, %r23, 15;
	setp.lt.u32 	%p3, %r23, 16;
	mov.f64 	%fd84, 0d0000000000000000;
	mov.b32 	%r34, 0;
	@%p3 bra 	$L__BB3_5;
	and.b32  	%r34, %r23, 2147483632;
	neg.s32 	%r32, %r34;
	add.s64 	%rd2, %rd1, 64;
	mov.f64 	%fd84, 0d0000000000000000;
	mov.u32 	%r31, %r2;
$L__BB3_4:
	.pragma "nounroll";
	mul.wide.s32 	%rd5, %r31, 8;
	add.s64 	%rd6, %rd2, %rd5;
	ld.global.f64 	%fd18, [%rd6+-64];
	add.f64 	%fd19, %fd84, %fd18;
	ld.global.f64 	%fd20, [%rd6+-56];
	add.f64 	%fd21, %fd19, %fd20;
	ld.global.f64 	%fd22, [%rd6+-48];
	add.f64 	%fd23, %fd21, %fd22;
	ld.global.f64 	%fd24, [%rd6+-40];
	add.f64 	%fd25, %fd23, %fd24;
	ld.global.f64 	%fd26, [%rd6+-32];
	add.f64 	%fd27, %fd25, %fd26;
	ld.global.f64 	%fd28, [%rd6+-24];
	add.f64 	%fd29, %fd27, %fd28;
	ld.global.f64 	%fd30, [%rd6+-16];
	add.f64 	%fd31, %fd29, %fd30;
	ld.global.f64 	%fd32, [%rd6+-8];
	add.f64 	%fd33, %fd31, %fd32;
	ld.global.f64 	%fd34, [%rd6];
	add.f64 	%fd35, %fd33, %fd34;
	ld.global.f64 	%fd36, [%rd6+8];
	add.f64 	%fd37, %fd35, %fd36;
	ld.global.f64 	%fd38, [%rd6+16];
	add.f64 	%fd39, %fd37, %fd38;
	ld.global.f64 	%fd40, [%rd6+24];
	add.f64 	%fd41, %fd39, %fd40;
	ld.global.f64 	%fd42, [%rd6+32];
	add.f64 	%fd43, %fd41, %fd42;
	ld.global.f64 	%fd44, [%rd6+40];
	add.f64 	%fd45, %fd43, %fd44;
	ld.global.f64 	%fd46, [%rd6+48];
	add.f64 	%fd47, %fd45, %fd46;
	ld.global.f64 	%fd48, [%rd6+56];
	add.f64 	%fd84, %fd47, %fd48;
	add.s32 	%r32, %r32, 16;
	add.s32 	%r31, %r31, 16;
	setp.ne.s32 	%p4, %r32, 0;
	@%p4 bra 	$L__BB3_4;
$L__BB3_5:
	setp.eq.s32 	%p5, %r3, 0;
	@%p5 bra 	$L__BB3_14;
	and.b32  	%r11, %r23, 7;
	setp.lt.u32 	%p6, %r3, 8;
	@%p6 bra 	$L__BB3_8;
	add.s32 	%r29, %r34, %r2;
	mul.wide.s32 	%rd7, %r29, 8;
	add.s64 	%rd8, %rd1, %rd7;
	ld.global.f64 	%fd50, [%rd8];
	add.f64 	%fd51, %fd84, %fd50;
	ld.global.f64 	%fd52, [%rd8+8];
	add.f64 	%fd53, %fd51, %fd52;
	ld.global.f64 	%fd54, [%rd8+16];
	add.f64 	%fd55, %fd53, %fd54;
	ld.global.f64 	%fd56, [%rd8+24];
	add.f64 	%fd57, %fd55, %fd56;
	ld.global.f64 	%fd58, [%rd8+32];
	add.f64 	%fd59, %fd57, %fd58;
	ld.global.f64 	%fd60, [%rd8+40];
	add.f64 	%fd61, %fd59, %fd60;
	ld.global.f64 	%fd62, [%rd8+48];
	add.f64 	%fd63, %fd61, %fd62;
	ld.global.f64 	%fd64, [%rd8+56];
	add.f64 	%fd84, %fd63, %fd64;
	add.s32 	%r34, %r34, 8;
$L__BB3_8:
	setp.eq.s32 	%p7, %r11, 0;
	@%p7 bra 	$L__BB3_14;
	and.b32  	%r14, %r23, 3;
	setp.lt.u32 	%p8, %r11, 4;
	@%p8 bra 	$L__BB3_11;
	add.s32 	%r30, %r34, %r2;
	mul.wide.s32 	%rd9, %r30, 8;
	add.s64 	%rd10, %rd1, %rd9;
	ld.global.f64 	%fd66, [%rd10];
	add.f64 	%fd67, %fd84, %fd66;
	ld.global.f64 	%fd68, [%rd10+8];
	add.f64 	%fd69, %fd67, %fd68;
	ld.global.f64 	%fd70, [%rd10+16];
	add.f64 	%fd71, %fd69, %fd70;
	ld.global.f64 	%fd72, [%rd10+24];
	add.f64 	%fd84, %fd71, %fd72;
	add.s32 	%r34, %r34, 4;
$L__BB3_11:
	setp.eq.s32 	%p9, %r14, 0;
	@%p9 bra 	$L__BB3_14;
	add.s32 	%r37, %r34, %r2;
	neg.s32 	%r36, %r14;
$L__BB3_13:
	.pragma "nounroll";
	mul.wide.s32 	%rd11, %r37, 8;
	add.s64 	%rd12, %rd1, %rd11;
	ld.global.f64 	%fd73, [%rd12];
	add.f64 	%fd84, %fd84, %fd73;
	add.s32 	%r37, %r37, 1;
	add.s32 	%r36, %r36, 1;
	setp.ne.s32 	%p10, %r36, 0;
	@%p10 bra 	$L__BB3_13;
$L__BB3_14:
	cvt.rn.f64.s32 	%fd74, %r23;
	div.rn.f64 	%fd75, %fd84, %fd74;
	cvta.to.global.u64 	%rd13, %rd3;
	mul.wide.s32 	%rd14, %r1, 8;
	add.s64 	%rd15, %rd13, %rd14;
	st.global.f64 	[%rd15], %fd75;
$L__BB3_15:
	ret;

}


// ===== COMPILED SASS (sm_100) =====

	.target	sm_100

	.elftype	@"ET_EXEC"


//--------------------- .note.nv.tkinfo           --------------------------
	.section	.note.nv.tkinfo,"",@"SHT_NOTE"
	.sectionflags	@"SHF_NOTE_NV_TKINFO"
	.tkinfo
        /*0018*/ 	.word	0x00000002
        /*0030*/ 	.string	""
        /*0030*/ 	.string	"ptxas"
        /*0030*/ 	.string	"Cuda compilation tools, release 13.0, V13.0.88"
        /*0030*/ 	.string	"Build cuda_13.0.r13.0/compiler.36424714_0"
        /*0030*/ 	.string	"-arch sm_100 -m 64 "



//--------------------- .note.nv.cuinfo           --------------------------
	.section	.note.nv.cuinfo,"",@"SHT_NOTE"
	.sectionflags	@"SHF_NOTE_NV_CUINFO"
        /*0018*/ 	.short	0x0002
        /*001a*/ 	.short	0x0064
        /*001c*/ 	.short	0x0082
	.zero		2


//--------------------- .nv.info                  --------------------------
	.section	.nv.info,"",@"SHT_CUDA_INFO"
	.align	4


	//----- nvinfo : EIATTR_REGCOUNT
	.align		4
        /*0000*/ 	.byte	0x04, 0x2f
        /*0002*/ 	.short	(.L_1 - .L_0)
	.align		4
.L_0:
        /*0004*/ 	.word	index@(_Z20init_matrices_kernelPdii)
        /*0008*/ 	.word	0x00000019


	//----- nvinfo : EIATTR_FRAME_SIZE
	.align		4
.L_1:
        /*000c*/ 	.byte	0x04, 0x11
        /*000e*/ 	.short	(.L_3 - .L_2)
	.align		4
.L_2:
        /*0010*/ 	.word	index@($__internal_2_$__cuda_sm20_div_rn_f64_full)
        /*0014*/ 	.word	0x00000000


	//----- nvinfo : EIATTR_FRAME_SIZE
	.align		4
.L_3:
        /*0018*/ 	.byte	0x04, 0x11
        /*001a*/ 	.short	(.L_5 - .L_4)
	.align		4
.L_4:
        /*001c*/ 	.word	index@(_Z20init_matrices_kernelPdii)
        /*0020*/ 	.word	0x00000000


	//----- nvinfo : EIATTR_REGCOUNT
	.align		4
.L_5:
        /*0024*/ 	.byte	0x04, 0x2f
        /*0026*/ 	.short	(.L_7 - .L_6)
	.align		4
.L_6:
        /*0028*/ 	.word	index@(_Z21propagate_heat_kernelPdS_ii)
        /*002c*/ 	.word	0x00000018


	//----- nvinfo : EIATTR_FRAME_SIZE
	.align		4
.L_7:
        /*0030*/ 	.byte	0x04, 0x11
        /*0032*/ 	.short	(.L_9 - .L_8)
	.align		4
.L_8:
        /*0034*/ 	.word	index@($__internal_1_$__cuda_sm20_div_rn_f64_full)
        /*0038*/ 	.word	0x00000000


	//----- nvinfo : EIATTR_FRAME_SIZE
	.align		4
.L_9:
        /*003c*/ 	.byte	0x04, 0x11
        /*003e*/ 	.short	(.L_11 - .L_10)
	.align		4
.L_10:
        /*0040*/ 	.word	index@(_Z21propagate_heat_kernelPdS_ii)
        /*0044*/ 	.word	0x00000000


	//----- nvinfo : EIATTR_REGCOUNT
	.align		4
.L_11:
        /*0048*/ 	.byte	0x04, 0x2f
        /*004a*/ 	.short	(.L_13 - .L_12)
	.align		4
.L_12:
        /*004c*/ 	.word	index@(_Z20swap_matrices_kernelPdS_ii)
        /*0050*/ 	.word	0x0000000c


	//----- nvinfo : EIATTR_FRAME_SIZE
	.align		4
.L_13:
        /*0054*/ 	.byte	0x04, 0x11
        /*0056*/ 	.short	(.L_15 - .L_14)
	.align		4
.L_14:
        /*0058*/ 	.word	index@(_Z20swap_matrices_kernelPdS_ii)
        /*005c*/ 	.word	0x00000000


	//----- nvinfo : EIATTR_REGCOUNT
	.align		4
.L_15:
        /*0060*/ 	.byte	0x04, 0x2f
        /*0062*/ 	.short	(.L_17 - .L_16)
	.align		4
.L_16:
        /*0064*/ 	.word	index@(_Z24calculate_average_kernelPdS_ii)
        /*0068*/ 	.word	0x0000001e


	//----- nvinfo : EIATTR_FRAME_SIZE
	.align		4
.L_17:
        /*006c*/ 	.byte	0x04, 0x11
        /*006e*/ 	.short	(.L_19 - .L_18)
	.align		4
.L_18:
        /*0070*/ 	.word	index@($__internal_0_$__cuda_sm20_div_rn_f64_full)
        /*0074*/ 	.word	0x00000000


	//----- nvinfo : EIATTR_FRAME_SIZE
	.align		4
.L_19:
        /*0078*/ 	.byte	0x04, 0x11
        /*007a*/ 	.short	(.L_21 - .L_20)
	.align		4
.L_20:
        /*007c*/ 	.word	index@(_Z24calculate_average_kernelPdS_ii)
        /*0080*/ 	.word	0x00000000


	//----- nvinfo : EIATTR_MIN_STACK_SIZE
	.align		4
.L_21:
        /*0084*/ 	.byte	0x04, 0x12
        /*0086*/ 	.short	(.L_23 - .L_22)
	.align		4
.L_22:
        /*0088*/ 	.word	index@(_Z24calculate_average_kernelPdS_ii)
        /*008c*/ 	.word	0x00000000


	//----- nvinfo : EIATTR_MIN_STACK_SIZE
	.align		4
.L_23:
        /*0090*/ 	.byte	0x04, 0x12
        /*0092*/ 	.short	(.L_25 - .L_24)
	.align		4
.L_24:
        /*0094*/ 	.word	index@(_Z20swap_matrices_kernelPdS_ii)
        /*0098*/ 	.word	0x00000000


	//----- nvinfo : EIATTR_MIN_STACK_SIZE
	.align		4
.L_25:
        /*009c*/ 	.byte	0x04, 0x12
        /*009e*/ 	.short	(.L_27 - .L_26)
	.align		4
.L_26:
        /*00a0*/ 	.word	index@(_Z21propagate_heat_kernelPdS_ii)
        /*00a4*/ 	.word	0x00000000


	//----- nvinfo : EIATTR_MIN_STACK_SIZE
	.align		4
.L_27:
        /*00a8*/ 	.byte	0x04, 0x12
        /*00aa*/ 	.short	(.L_29 - .L_28)
	.align		4
.L_28:
        /*00ac*/ 	.word	index@(_Z20init_matrices_kernelPdii)
        /*00b0*/ 	.word	0x00000000
.L_29:


//--------------------- .nv.compat                --------------------------
	.section	.nv.compat,"",@"SHT_CUDA_COMPAT_INFO"
	.align	4
        /*0000*/ 	.byte	0x02, 0x09, 0x00, 0x00, 0x02, 0x02, 0x01, 0x00, 0x02, 0x05, 0x05, 0x00, 0x03, 0x07, 0x01, 0x01
        /*0010*/ 	.byte	0x02, 0x03, 0x00, 0x00, 0x02, 0x06, 0x01, 0x00, 0x04, 0x0b, 0x08, 0x00, 0x01, 0x00, 0x00, 0x00
        /*0020*/ 	.byte	0x00, 0x00, 0x00, 0x00


//--------------------- .nv.info._Z24calculate_average_kernelPdS_ii --------------------------
	.section	.nv.info._Z24calculate_average_kernelPdS_ii,"",@"SHT_CUDA_INFO"
	.sectionflags	@""
	.align	4


	//----- nvinfo : EIATTR_CUDA_API_VERSION
	.align		4
        /*0000*/ 	.byte	0x04, 0x37
        /*0002*/ 	.short	(.L_31 - .L_30)
.L_30:
        /*0004*/ 	.word	0x00000082


	//----- nvinfo : EIATTR_KPARAM_INFO
	.align		4
.L_31:
        /*0008*/ 	.byte	0x04, 0x17
        /*000a*/ 	.short	(.L_33 - .L_32)
.L_32:
        /*000c*/ 	.word	0x00000000
        /*0010*/ 	.short	0x0003
        /*0012*/ 	.short	0x0014
        /*0014*/ 	.byte	0x00, 0xf0, 0x11, 0x00


	//----- nvinfo : EIATTR_KPARAM_INFO
	.align		4
.L_33:
        /*0018*/ 	.byte	0x04, 0x17
        /*001a*/ 	.short	(.L_35 - .L_34)
.L_34:
        /*001c*/ 	.word	0x00000000
        /*0020*/ 	.short	0x0002
        /*0022*/ 	.short	0x0010
        /*0024*/ 	.byte	0x00, 0xf0, 0x11, 0x00


	//----- nvinfo : EIATTR_KPARAM_INFO
	.align		4
.L_35:
        /*0028*/ 	.byte	0x04, 0x17
        /*002a*/ 	.short	(.L_37 - .L_36)
.L_36:
        /*002c*/ 	.word	0x00000000
        /*0030*/ 	.short	0x0001
        /*0032*/ 	.short	0x0008
        /*0034*/ 	.byte	0x00, 0xf5, 0x21, 0x00


	//----- nvinfo : EIATTR_KPARAM_INFO
	.align		4
.L_37:
        /*0038*/ 	.byte	0x04, 0x17
        /*003a*/ 	.short	(.L_39 - .L_38)
.L_38:
        /*003c*/ 	.word	0x00000000
        /*0040*/ 	.short	0x0000
        /*0042*/ 	.short	0x0000
        /*0044*/ 	.byte	0x00, 0xf5, 0x21, 0x00


	//----- nvinfo : EIATTR_SPARSE_MMA_MASK
	.align		4
.L_39:
        /*0048*/ 	.byte	0x03, 0x50
        /*004a*/ 	.short	0x0000


	//----- nvinfo : EIATTR_MAXREG_COUNT
	.align		4
        /*004c*/ 	.byte	0x03, 0x1b
        /*004e*/ 	.short	0x00ff


	//----- nvinfo : EIATTR_MERCURY_ISA_VERSION
	.align		4
        /*0050*/ 	.byte	0x03, 0x5f
        /*0052*/ 	.short	0x0101


	//----- nvinfo : EIATTR_VRC_CTA_INIT_COUNT
	.align		4
        /*0054*/ 	.byte	0x02, 0x4a
	.zero		1
	.zero		1


	//----- nvinfo : EIATTR_EXIT_INSTR_OFFSETS
	.align		4
        /*0058*/ 	.byte	0x04, 0x1c
        /*005a*/ 	.short	(.L_41 - .L_40)


	//   ....[0]....
.L_40:
        /*005c*/ 	.word	0x00000070


	//   ....[1]....
        /*0060*/ 	.word	0x000008f0


	//----- nvinfo : EIATTR_CRS_STACK_SIZE
	.align		4
.L_41:
        /*0064*/ 	.byte	0x04, 0x1e
        /*0066*/ 	.short	(.L_43 - .L_42)
.L_42:
        /*0068*/ 	.word	0x00000000


	//----- nvinfo : EIATTR_CBANK_PARAM_SIZE
	.align		4
.L_43:
        /*006c*/ 	.byte	0x03, 0x19
        /*006e*/ 	.short	0x0018


	//----- nvinfo : EIATTR_PARAM_CBANK
	.align		4
        /*0070*/ 	.byte	0x04, 0x0a
        /*0072*/ 	.short	(.L_45 - .L_44)
	.align		4
.L_44:
        /*0074*/ 	.word	index@(.nv.constant0._Z24calculate_average_kernelPdS_ii)
        /*0078*/ 	.short	0x0380
        /*007a*/ 	.short	0x0018


	//----- nvinfo : EIATTR_SW_WAR
	.align		4
.L_45:
        /*007c*/ 	.byte	0x04, 0x36
        /*007e*/ 	.short	(.L_47 - .L_46)
.L_46:
        /*0080*/ 	.word	0x00000008
.L_47:


//--------------------- .nv.info._Z20swap_matrices_kernelPdS_ii --------------------------
	.section	.nv.info._Z20swap_matrices_kernelPdS_ii,"",@"SHT_CUDA_INFO"
	.sectionflags	@""
	.align	4


	//----- nvinfo : EIATTR_CUDA_API_VERSION
	.align		4
        /*0000*/ 	.byte	0x04, 0x37
        /*0002*/ 	.short	(.L_49 - .L_48)
.L_48:
        /*0004*/ 	.word	0x00000082


	//----- nvinfo : EIATTR_KPARAM_INFO
	.align		4
.L_49:
        /*0008*/ 	.byte	0x04, 0x17
        /*000a*/ 	.short	(.L_51 - .L_50)
.L_50:
        /*000c*/ 	.word	0x00000000
        /*0010*/ 	.short	0x0003
        /*0012*/ 	.short	0x0014
        /*0014*/ 	.byte	0x00, 0xf0, 0x11, 0x00


	//----- nvinfo : EIATTR_KPARAM_INFO
	.align		4
.L_51:
        /*0018*/ 	.byte	0x04, 0x17
        /*001a*/ 	.short	(.L_53 - .L_52)
.L_52:
        /*001c*/ 	.word	0x00000000
        /*0020*/ 	.short	0x0002
        /*0022*/ 	.short	0x0010
        /*0024*/ 	.byte	0x00, 0xf0, 0x11, 0x00


	//----- nvinfo : EIATTR_KPARAM_INFO
	.align		4
.L_53:
        /*0028*/ 	.byte	0x04, 0x17
        /*002a*/ 	.short	(.L_55 - .L_54)
.L_54:
        /*002c*/ 	.word	0x00000000
        /*0030*/ 	.short	0x0001
        /*0032*/ 	.short	0x0008
        /*0034*/ 	.byte	0x00, 0xf5, 0x21, 0x00


	//----- nvinfo : EIATTR_KPARAM_INFO
	.align		4
.L_55:
        /*0038*/ 	.byte	0x04, 0x17
        /*003a*/ 	.short	(.L_57 - .L_56)
.L_56:
        /*003c*/ 	.word	0x00000000
        /*0040*/ 	.short	0x0000
        /*0042*/ 	.short	0x0000
        /*0044*/ 	.byte	0x00, 0xf5, 0x21, 0x00


	//----- nvinfo : EIATTR_SPARSE_MMA_MASK
	.align		4
.L_57:
        /*0048*/ 	.byte	0x03, 0x50
        /*004a*/ 	.short	0x0000


	//----- nvinfo : EIATTR_MAXREG_COUNT
	.align		4
        /*004c*/ 	.byte	0x03, 0x1b
        /*004e*/ 	.short	0x00ff


	//----- nvinfo : EIATTR_MERCURY_ISA_VERSION
	.align		4
        /*0050*/ 	.byte	0x03, 0x5f
        /*0052*/ 	.short	0x0101


	//----- nvinfo : EIATTR_VRC_CTA_INIT_COUNT
	.align		4
        /*0054*/ 	.byte	0x02, 0x4a
	.zero		1
	.zero		1


	//----- nvinfo : EIATTR_EXIT_INSTR_OFFSETS
	.align		4
        /*0058*/ 	.byte	0x04, 0x1c
        /*005a*/ 	.short	(.L_59 - .L_58)


	//   ....[0]....
.L_58:
        /*005c*/ 	.word	0x000000c0


	//   ....[1]....
        /*0060*/ 	.word	0x00000170


	//----- nvinfo : EIATTR_CBANK_PARAM_SIZE
	.align		4
.L_59:
        /*0064*/ 	.byte	0x03, 0x19
        /*0066*/ 	.short	0x0018


	//----- nvinfo : EIATTR_PARAM_CBANK
	.align		4
        /*0068*/ 	.byte	0x04, 0x0a
        /*006a*/ 	.short	(.L_61 - .L_60)
	.align		4
.L_60:
        /*006c*/ 	.word	index@(.nv.constant0._Z20swap_matrices_kernelPdS_ii)
        /*0070*/ 	.short	0x0380
        /*0072*/ 	.short	0x0018


	//----- nvinfo : EIATTR_SW_WAR
	.align		4
.L_61:
        /*0074*/ 	.byte	0x04, 0x36
        /*0076*/ 	.short	(.L_63 - .L_62)
.L_62:
        /*0078*/ 	.word	0x00000008
.L_63:


//--------------------- .nv.info._Z21propagate_heat_kernelPdS_ii --------------------------
	.section	.nv.info._Z21propagate_heat_kernelPdS_ii,"",@"SHT_CUDA_INFO"
	.sectionflags	@""
	.align	4


	//----- nvinfo : EIATTR_CUDA_API_VERSION
	.align		4
        /*0000*/ 	.byte	0x04, 0x37
        /*0002*/ 	.short	(.L_65 - .L_64)
.L_64:
        /*0004*/ 	.word	0x00000082


	//----- nvinfo : EIATTR_KPARAM_INFO
	.align		4
.L_65:
        /*0008*/ 	.byte	0x04, 0x17
        /*000a*/ 	.short	(.L_67 - .L_66)
.L_66:
        /*000c*/ 	.word	0x00000000
        /*0010*/ 	.short	0x0003
        /*0012*/ 	.short	0x0014
        /*0014*/ 	.byte	0x00, 0xf0, 0x11, 0x00


	//----- nvinfo : EIATTR_KPARAM_INFO
	.align		4
.L_67:
        /*0018*/ 	.byte	0x04, 0x17
        /*001a*/ 	.short	(.L_69 - .L_68)
.L_68:
        /*001c*/ 	.word	0x00000000
        /*0020*/ 	.short	0x0002
        /*0022*/ 	.short	0x0010
        /*0024*/ 	.byte	0x00, 0xf0, 0x11, 0x00


	//----- nvinfo : EIATTR_KPARAM_INFO
	.align		4
.L_69:
        /*0028*/ 	.byte	0x04, 0x17
        /*002a*/ 	.short	(.L_71 - .L_70)
.L_70:
        /*002c*/ 	.word	0x00000000
        /*0030*/ 	.short	0x0001
        /*0032*/ 	.short	0x0008
        /*0034*/ 	.byte	0x00, 0xf5, 0x21, 0x00


	//----- nvinfo : EIATTR_KPARAM_INFO
	.align		4
.L_71:
        /*0038*/ 	.byte	0x04, 0x17
        /*003a*/ 	.short	(.L_73 - .L_72)
.L_72:
        /*003c*/ 	.word	0x00000000
        /*0040*/ 	.short	0x0000
        /*0042*/ 	.short	0x0000
        /*0044*/ 	.byte	0x00, 0xf5, 0x21, 0x00


	//----- nvinfo : EIATTR_SPARSE_MMA_MASK
	.align		4
.L_73:
        /*0048*/ 	.byte	0x03, 0x50
        /*004a*/ 	.short	0x0000


	//----- nvinfo : EIATTR_MAXREG_COUNT
	.align		4
        /*004c*/ 	.byte	0x03, 0x1b
        /*004e*/ 	.short	0x00ff


	//----- nvinfo : EIATTR_MERCURY_ISA_VERSION
	.align		4
        /*0050*/ 	.byte	0x03, 0x5f
        /*0052*/ 	.short	0x0101


	//----- nvinfo : EIATTR_VRC_CTA_INIT_COUNT
	.align		4
        /*0054*/ 	.byte	0x02, 0x4a
	.zero		1
	.zero		1


	//----- nvinfo : EIATTR_EXIT_INSTR_OFFSETS
	.align		4
        /*0058*/ 	.byte	0x04, 0x1c
        /*005a*/ 	.short	(.L_75 - .L_74)


	//   ....[0]....
.L_74:
        /*005c*/ 	.word	0x000000c0


	//   ....[1]....
        /*0060*/ 	.word	0x00000170


	//   ....[2]....
        /*0064*/ 	.word	0x000007d0


	//----- nvinfo : EIATTR_CRS_STACK_SIZE
	.align		4
.L_75:
        /*0068*/ 	.byte	0x04, 0x1e
        /*006a*/ 	.short	(.L_77 - .L_76)
.L_76:
        /*006c*/ 	.word	0x00000000


	//----- nvinfo : EIATTR_CBANK_PARAM_SIZE
	.align		4
.L_77:
        /*0070*/ 	.byte	0x03, 0x19
        /*0072*/ 	.short	0x0018


	//----- nvinfo : EIATTR_PARAM_CBANK
	.align		4
        /*0074*/ 	.byte	0x04, 0x0a
        /*0076*/ 	.short	(.L_79 - .L_78)
	.align		4
.L_78:
        /*0078*/ 	.word	index@(.nv.constant0._Z21propagate_heat_kernelPdS_ii)
        /*007c*/ 	.short	0x0380
        /*007e*/ 	.short	0x0018


	//----- nvinfo : EIATTR_SW_WAR
	.align		4
.L_79:
        /*0080*/ 	.byte	0x04, 0x36
        /*0082*/ 	.short	(.L_81 - .L_80)
.L_80:
        /*0084*/ 	.word	0x00000008
.L_81:


//--------------------- .nv.info._Z20init_matrices_kernelPdii --------------------------
	.section	.nv.info._Z20init_matrices_kernelPdii,"",@"SHT_CUDA_INFO"
	.sectionflags	@""
	.align	4


	//----- nvinfo : EIATTR_CUDA_API_VERSION
	.align		4
        /*0000*/ 	.byte	0x04, 0x37
        /*0002*/ 	.short	(.L_83 - .L_82)
.L_82:
        /*0004*/ 	.word	0x00000082


	//----- nvinfo : EIATTR_KPARAM_INFO
	.align		4
.L_83:
        /*0008*/ 	.byte	0x04, 0x17
        /*000a*/ 	.short	(.L_85 - .L_84)
.L_84:
        /*000c*/ 	.word	0x00000000
        /*0010*/ 	.short	0x0002
        /*0012*/ 	.short	0x000c
        /*0014*/ 	.byte	0x00, 0xf0, 0x11, 0x00


	//----- nvinfo : EIATTR_KPARAM_INFO
	.align		4
.L_85:
        /*0018*/ 	.byte	0x04, 0x17
        /*001a*/ 	.short	(.L_87 - .L_86)
.L_86:
        /*001c*/ 	.word	0x00000000
        /*0020*/ 	.short	0x0001
        /*0022*/ 	.short	0x0008
        /*0024*/ 	.byte	0x00, 0xf0, 0x11, 0x00


	//----- nvinfo : EIATTR_KPARAM_INFO
	.align		4
.L_87:
        /*0028*/ 	.byte	0x04, 0x17
        /*002a*/ 	.short	(.L_89 - .L_88)
.L_88:
        /*002c*/ 	.word	0x00000000
        /*0030*/ 	.short	0x0000
        /*0032*/ 	.short	0x0000
        /*0034*/ 	.byte	0x00, 0xf5, 0x21, 0x00


	//----- nvinfo : EIATTR_SPARSE_MMA_MASK
	.align		4
.L_89:
        /*0038*/ 	.byte	0x03, 0x50
        /*003a*/ 	.short	0x0000


	//----- nvinfo : EIATTR_MAXREG_COUNT
	.align		4
        /*003c*/ 	.byte	0x03, 0x1b
        /*003e*/ 	.short	0x00ff


	//----- nvinfo : EIATTR_MERCURY_ISA_VERSION
	.align		4
        /*0040*/ 	.byte	0x03, 0x5f
        /*0042*/ 	.short	0x0101


	//----- nvinfo : EIATTR_VRC_CTA_INIT_COUNT
	.align		4
        /*0044*/ 	.byte	0x02, 0x4a
	.zero		1
	.zero		1


	//----- nvinfo : EIATTR_EXIT_INSTR_OFFSETS
	.align		4
        /*0048*/ 	.byte	0x04, 0x1c
        /*004a*/ 	.short	(.L_91 - .L_90)


	//   ....[0]....
.L_90:
        /*004c*/ 	.word	0x000000c0


	//   ....[1]....
        /*0050*/ 	.word	0x000002b0


	//   ....[2]....
        /*0054*/ 	.word	0x00000310


	//   ....[3]....
        /*0058*/ 	.word	0x000004d0


	//----- nvinfo : EIATTR_CRS_STACK_SIZE
	.align		4
.L_91:
        /*005c*/ 	.byte	0x04, 0x1e
        /*005e*/ 	.short	(.L_93 - .L_92)
.L_92:
        /*0060*/ 	.word	0x00000000


	//----- nvinfo : EIATTR_CBANK_PARAM_SIZE
	.align		4
.L_93:
        /*0064*/ 	.byte	0x03, 0x19
        /*0066*/ 	.short	0x0010


	//----- nvinfo : EIATTR_PARAM_CBANK
	.align		4
        /*0068*/ 	.byte	0x04, 0x0a
        /*006a*/ 	.short	(.L_95 - .L_94)
	.align		4
.L_94:
        /*006c*/ 	.word	index@(.nv.constant0._Z20init_matrices_kernelPdii)
        /*0070*/ 	.short	0x0380
        /*0072*/ 	.short	0x0010


	//----- nvinfo : EIATTR_SW_WAR
	.align		4
.L_95:
        /*0074*/ 	.byte	0x04, 0x36
        /*0076*/ 	.short	(.L_97 - .L_96)
.L_96:
        /*0078*/ 	.word	0x00000008
.L_97:


//--------------------- .nv.callgraph             --------------------------
	.section	.nv.callgraph,"",@"SHT_CUDA_CALLGRAPH"
	.align	4
	.sectionentsize	8
	.align		4
        /*0000*/ 	.word	0x00000000
	.align		4
        /*0004*/ 	.word	0xffffffff
	.align		4
        /*0008*/ 	.word	0x00000000
	.align		4
        /*000c*/ 	.word	0xfffffffe
	.align		4
        /*0010*/ 	.word	0x00000000
	.align		4
        /*0014*/ 	.word	0xfffffffd
	.align		4
        /*0018*/ 	.word	0x00000000
	.align		4
        /*001c*/ 	.word	0xfffffffc


//--------------------- .text._Z24calculate_average_kernelPdS_ii --------------------------
	.section	.text._Z24calculate_average_kernelPdS_ii,"ax",@progbits
	.align	128
        .global         _Z24calculate_average_kernelPdS_ii
        .type           _Z24calculate_average_kernelPdS_ii,@function
        .size           _Z24calculate_average_kernelPdS_ii,(.L_x_35 - _Z24calculate_average_kernelPdS_ii)
        .other          _Z24calculate_average_kernelPdS_ii,@"STO_CUDA_ENTRY STV_DEFAULT"
_Z24calculate_average_kernelPdS_ii:
.text._Z24calculate_average_kernelPdS_ii:
[----:B------:R-:W-:Y:S01]  /*0000*/  LDC R1, c[0x0][0x37c] ;  /* 0x0000df00ff017b82 */ /* 0x000fe20000000800 */
[----:B------:R-:W0:Y:S07]  /*0010*/  S2R R3, SR_TID.X ;  /* 0x0000000000037919 */ /* 0x000e2e0000002100 */
[----:B------:R-:W0:Y:S01]  /*0020*/  S2UR UR4, SR_CTAID.X ;  /* 0x00000000000479c3 */ /* 0x000e220000002500 */
[----:B------:R-:W1:Y:S07]  /*0030*/  LDCU UR5, c[0x0][0x390] ;  /* 0x00007200ff0577ac */ /* 0x000e6e0008000800 */
[----:B------:R-:W0:Y:S02]  /*0040*/  LDC R0, c[0x0][0x360] ;  /* 0x0000d800ff007b82 */ /* 0x000e240000000800 */
[----:B0-----:R-:W-:-:S05]  /*0050*/  IMAD R0, R0, UR4, R3 ;  /* 0x0000000400007c24 */ /* 0x001fca000f8e0203 */
[----:B-1----:R-:W-:-:S13]  /*0060*/  ISETP.GE.AND P0, PT, R0, UR5, PT ;  /* 0x0000000500007c0c */ /* 0x002fda000bf06270 */
[----:B------:R-:W-:Y:S05]  /*0070*/  @P0 EXIT ;  /* 0x000000000000094d */ /* 0x000fea0003800000 */
[----:B------:R-:W0:Y:S01]  /*0080*/  LDCU UR12, c[0x0][0x394] ;  /* 0x00007280ff0c77ac */ /* 0x000e220008000800 */
[----:B------:R-:W-:Y:S01]  /*0090*/  CS2R R12, SRZ ;  /* 0x00000000000c7805 */ /* 0x000fe2000001ff00 */
[----:B------:R-:W1:Y:S01]  /*00a0*/  LDCU.64 UR10, c[0x0][0x358] ;  /* 0x00006b00ff0a77ac */ /* 0x000e620008000a00 */
[----:B0-----:R-:W-:-:S09]  /*00b0*/  UISETP.GE.AND UP0, UPT, UR12, 0x1, UPT ;  /* 0x000000010c00788c */ /* 0x001fd2000bf06270 */
[----:B-1----:R-:W-:Y:S05]  /*00c0*/  BRA.U !UP0, `(.L_x_0) ;  /* 0x0000000508a87547 */ /* 0x002fea000b800000 */
[----:B------:R-:W-:Y:S02]  /*00d0*/  UISETP.GE.U32.AND UP1, UPT, UR12, 0x10, UPT ;  /* 0x000000100c00788c */ /* 0x000fe4000bf26070 */
[----:B------:R-:W-:Y:S01]  /*00e0*/  IMAD R21, R0, UR12, RZ ;  /* 0x0000000c00157c24 */ /* 0x000fe2000f8e02ff */
[----:B------:R-:W-:Y:S01]  /*00f0*/  ULOP3.LUT UR8, UR12, 0xf, URZ, 0xc0, !UPT ;  /* 0x0000000f0c087892 */ /* 0x000fe2000f8ec0ff */
[----:B------:R-:W-:Y:S01]  /*0100*/  CS2R R12, SRZ ;  /* 0x00000000000c7805 */ /* 0x000fe2000001ff00 */
[----:B------:R-:W-:Y:S02]  /*0110*/  UMOV UR4, URZ ;  /* 0x000000ff00047c82 */ /* 0x000fe40008000000 */
[----:B------:R-:W-:Y:S02]  /*0120*/  UISETP.NE.AND UP0, UPT, UR8, URZ, UPT ;  /* 0x000000ff0800728c */ /* 0x000fe4000bf05270 */
[----:B------:R-:W-:Y:S09]  /*0130*/  BRA.U !UP1, `(.L_x_1) ;  /* 0x0000000109b87547 */ /* 0x000ff2000b800000 */
[----:B------:R-:W0:Y:S01]  /*0140*/  LDCU.64 UR6, c[0x0][0x380] ;  /* 0x00007000ff0677ac */ /* 0x000e220008000a00 */
[----:B------:R-:W-:Y:S01]  /*0150*/  IMAD.MOV.U32 R20, RZ, RZ, R21 ;  /* 0x000000ffff147224 */ /* 0x000fe200078e0015 */
[----:B------:R-:W-:Y:S01]  /*0160*/  CS2R R12, SRZ ;  /* 0x00000000000c7805 */ /* 0x000fe2000001ff00 */
[----:B------:R-:W-:-:S04]  /*0170*/  ULOP3.LUT UR4, UR12, 0x7ffffff0, URZ, 0xc0, !UPT ;  /* 0x7ffffff00c047892 */ /* 0x000fc8000f8ec0ff */
[----:B------:R-:W-:Y:S02]  /*0180*/  UIADD3 UR9, UPT, UPT, -UR4, URZ, URZ ;  /* 0x000000ff04097290 */ /* 0x000fe4000fffe1ff */
[----:B0-----:R-:W-:-:S04]  /*0190*/  UIADD3 UR5, UP1, UPT, UR6, 0x40, URZ ;  /* 0x0000004006057890 */ /* 0x001fc8000ff3e0ff */
[----:B------:R-:W-:-:S12]  /*01a0*/  UIADD3.X UR6, UPT, UPT, URZ, UR7, URZ, UP1, !UPT ;  /* 0x00000007ff067290 */ /* 0x000fd80008ffe4ff */
.L_x_2:
[----:B------:R-:W-:Y:S02]  /*01b0*/  IMAD.U32 R2, RZ, RZ, UR5 ;  /* 0x00000005ff027e24 */ /* 0x000fe4000f8e00ff */
[----:B------:R-:W-:Y:S02]  /*01c0*/  IMAD.U32 R3, RZ, RZ, UR6 ;  /* 0x00000006ff037e24 */ /* 0x000fe4000f8e00ff */
[----:B------:R-:W-:-:S05]  /*01d0*/  IMAD.WIDE R2, R20, 0x8, R2 ;  /* 0x0000000814027825 */ /* 0x000fca00078e0202 */
[----:B------:R-:W2:Y:S04]  /*01e0*/  LDG.E.64 R24, desc[UR10][R2.64+-0x40] ;  /* 0xffffc00a02187981 */ /* 0x000ea8000c1e1b00 */
[----:B------:R-:W3:Y:S04]  /*01f0*/  LDG.E.64 R14, desc[UR10][R2.64+-0x38] ;  /* 0xffffc80a020e7981 */ /* 0x000ee8000c1e1b00 */
[----:B------:R-:W4:Y:S04]  /*0200*/  LDG.E.64 R16, desc[UR10][R2.64+-0x30] ;  /* 0xffffd00a02107981 */ /* 0x000f28000c1e1b00 */
[----:B------:R-:W5:Y:S04]  /*0210*/  LDG.E.64 R22, desc[UR10][R2.64+-0x28] ;  /* 0xffffd80a02167981 */ /* 0x000f68000c1e1b00 */
[----:B------:R-:W5:Y:S04]  /*0220*/  LDG.E.64 R18, desc[UR10][R2.64+-0x20] ;  /* 0xffffe00a02127981 */ /* 0x000f68000c1e1b00 */
[----:B------:R-:W5:Y:S04]  /*0230*/  LDG.E.64 R4, desc[UR10][R2.64+-0x18] ;  /* 0xffffe80a02047981 */ /* 0x000f68000c1e1b00 */
[----:B------:R-:W5:Y:S04]  /*0240*/  LDG.E.64 R6, desc[UR10][R2.64+-0x10] ;  /* 0xfffff00a02067981 */ /* 0x000f68000c1e1b00 */
[----:B------:R-:W5:Y:S04]  /*0250*/  LDG.E.64 R8, desc[UR10][R2.64+-0x8] ;  /* 0xfffff80a02087981 */ /* 0x000f68000c1e1b00 */
[----:B------:R-:W5:Y:S04]  /*0260*/  LDG.E.64 R10, desc[UR10][R2.64] ;  /* 0x0000000a020a7981 */ /* 0x000f68000c1e1b00 */
[----:B------:R-:W5:Y:S01]  /*0270*/  LDG.E.64 R26, desc[UR10][R2.64+0x38] ;  /* 0x0000380a021a7981 */ /* 0x000f62000c1e1b00 */
[----:B--2---:R-:W-:-:S03]  /*0280*/  DADD R24, R24, R12 ;  /* 0x0000000018187229 */ /* 0x004fc6000000000c */
[----:B------:R-:W2:Y:S05]  /*0290*/  LDG.E.64 R12, desc[UR10][R2.64+0x8] ;  /* 0x0000080a020c7981 */ /* 0x000eaa000c1e1b00 */
[----:B---3--:R-:W-:Y:S01]  /*02a0*/  DADD R24, R24, R14 ;  /* 0x0000000018187229 */ /* 0x008fe2000000000e */
[----:B------:R-:W3:Y:S07]  /*02b0*/  LDG.E.64 R14, desc[UR10][R2.64+0x10] ;  /* 0x0000100a020e7981 */ /* 0x000eee000c1e1b00 */
[----:B----4-:R-:W-:Y:S01]  /*02c0*/  DADD R24, R24, R16 ;  /* 0x0000000018187229 */ /* 0x010fe20000000010 */
[----:B------:R-:W4:Y:S07]  /*02d0*/  LDG.E.64 R16, desc[UR10][R2.64+0x18] ;  /* 0x0000180a02107981 */ /* 0x000f2e000c1e1b00 */
[----:B-----5:R-:W-:Y:S01]  /*02e0*/  DADD R24, R24, R22 ;  /* 0x0000000018187229 */ /* 0x020fe20000000016 */
[----:B------:R-:W5:Y:S07]  /*02f0*/  LDG.E.64 R22, desc[UR10][R2.64+0x20] ;  /* 0x0000200a02167981 */ /* 0x000f6e000c1e1b00 */
[----:B------:R-:W-:Y:S01]  /*0300*/  DADD R24, R24, R18 ;  /* 0x0000000018187229 */ /* 0x000fe20000000012 */
[----:B------:R-:W5:Y:S07]  /*0310*/  LDG.E.64 R18, desc[UR10][R2.64+0x28] ;  /* 0x0000280a02127981 */ /* 0x000f6e000c1e1b00 */
[----:B------:R-:W-:Y:S01]  /*0320*/  DADD R24, R24, R4 ;  /* 0x0000000018187229 */ /* 0x000fe20000000004 */
[----:B------:R-:W5:Y:S07]  /*0330*/  LDG.E.64 R4, desc[UR10][R2.64+0x30] ;  /* 0x0000300a02047981 */ /* 0x000f6e000c1e1b00 */
[----:B------:R-:W-:-:S08]  /*0340*/  DADD R6, R24, R6 ;  /* 0x0000000018067229 */ /* 0x000fd00000000006 */
[----:B------:R-:W-:-:S08]  /*0350*/  DADD R6, R6, R8 ;  /* 0x0000000006067229 */ /* 0x000fd00000000008 */
[----:B------:R-:W-:Y:S01]  /*0360*/  DADD R6, R6, R10 ;  /* 0x0000000006067229 */ /* 0x000fe2000000000a */
[----:B------:R-:W-:-:S04]  /*0370*/  UIADD3 UR9, UPT, UPT, UR9, 0x10, URZ ;  /* 0x0000001009097890 */ /* 0x000fc8000fffe0ff */
[----:B------:R-:W-:Y:S01]  /*0380*/  UISETP.NE.AND UP1, UPT, UR9, URZ, UPT ;  /* 0x000000ff0900728c */ /* 0x000fe2000bf25270 */
[----:B------:R-:W-:Y:S02]  /*0390*/  VIADD R20, R20, 0x10 ;  /* 0x0000001014147836 */ /* 0x000fe40000000000 */
[----:B--2---:R-:W-:-:S08]  /*03a0*/  DADD R6, R6, R12 ;  /* 0x0000000006067229 */ /* 0x004fd0000000000c */
[----:B---3--:R-:W-:-:S08]  /*03b0*/  DADD R6, R6, R14 ;  /* 0x0000000006067229 */ /* 0x008fd0000000000e */
[----:B----4-:R-:W-:-:S08]  /*03c0*/  DADD R6, R6, R16 ;  /* 0x0000000006067229 */ /* 0x010fd00000000010 */
[----:B-----5:R-:W-:-:S08]  /*03d0*/  DADD R6, R6, R22 ;  /* 0x0000000006067229 */ /* 0x020fd00000000016 */
[----:B------:R-:W-:-:S08]  /*03e0*/  DADD R6, R6, R18 ;  /* 0x0000000006067229 */ /* 0x000fd00000000012 */
[----:B------:R-:W-:-:S08]  /*03f0*/  DADD R4, R6, R4 ;  /* 0x0000000006047229 */ /* 0x000fd00000000004 */
[----:B------:R-:W-:Y:S01]  /*0400*/  DADD R12, R4, R26 ;  /* 0x00000000040c7229 */ /* 0x000fe2000000001a */
[----:B------:R-:W-:Y:S10]  /*0410*/  BRA.U UP1, `(.L_x_2) ;  /* 0xfffffffd01647547 */ /* 0x000ff4000b83ffff */
.L_x_1:
[----:B------:R-:W-:Y:S05]  /*0420*/  BRA.U !UP0, `(.L_x_0) ;  /* 0x0000000108d07547 */ /* 0x000fea000b800000 */
[----:B------:R-:W-:Y:S02]  /*0430*/  UISETP.GE.U32.AND UP0, UPT, UR8, 0x8, UPT ;  /* 0x000000080800788c */ /* 0x000fe4000bf06070 */
[----:B------:R-:W-:-:S04]  /*0440*/  ULOP3.LUT UR6, UR12, 0x7, URZ, 0xc0, !UPT ;  /* 0x000000070c067892 */ /* 0x000fc8000f8ec0ff */
[----:B------:R-:W-:-:S03]  /*0450*/  UISETP.NE.AND UP1, UPT, UR6, URZ, UPT ;  /* 0x000000ff0600728c */ /* 0x000fc6000bf25270 */
[----:B------:R-:W-:Y:S08]  /*0460*/  BRA.U !UP0, `(.L_x_3) ;  /* 0x0000000108507547 */ /* 0x000ff0000b800000 */
[----:B------:R-:W0:Y:S01]  /*0470*/  LDC.64 R14, c[0x0][0x380] ;  /* 0x0000e000ff0e7b82 */ /* 0x000e220000000a00 */
[----:B------:R-:W-:-:S04]  /*0480*/  VIADD R3, R21, UR4 ;  /* 0x0000000415037c36 */ /* 0x000fc80008000000 */
[----:B0-----:R-:W-:-:S05]  /*0490*/  IMAD.WIDE R14, R3, 0x8, R14 ;  /* 0x00000008030e7825 */ /* 0x001fca00078e020e */
[----:B------:R-:W2:Y:S04]  /*04a0*/  LDG.E.64 R16, desc[UR10][R14.64] ;  /* 0x0000000a0e107981 */ /* 0x000ea8000c1e1b00 */
[----:B------:R-:W3:Y:S04]  /*04b0*/  LDG.E.64 R18, desc[UR10][R14.64+0x8] ;  /* 0x0000080a0e127981 */ /* 0x000ee8000c1e1b00 */
[----:B------:R-:W4:Y:S04]  /*04c0*/  LDG.E.64 R22, desc[UR10][R14.64+0x10] ;  /* 0x0000100a0e167981 */ /* 0x000f28000c1e1b00 */
[----:B------:R-:W5:Y:S04]  /*04d0*/  LDG.E.64 R8, desc[UR10][R14.64+0x18] ;  /* 0x0000180a0e087981 */ /* 0x000f68000c1e1b00 */
[----:B------:R-:W5:Y:S04]  /*04e0*/  LDG.E.64 R6, desc[UR10][R14.64+0x20] ;  /* 0x0000200a0e067981 */ /* 0x000f68000c1e1b00 */
[----:B------:R-:W5:Y:S04]  /*04f0*/  LDG.E.64 R4, desc[UR10][R14.64+0x28] ;  /* 0x0000280a0e047981 */ /* 0x000f68000c1e1b00 */
[----:B------:R-:W5:Y:S04]  /*0500*/  LDG.E.64 R2, desc[UR10][R14.64+0x30] ;  /* 0x0000300a0e027981 */ /* 0x000f68000c1e1b00 */
[----:B------:R-:W5:Y:S01]  /*0510*/  LDG.E.64 R10, desc[UR10][R14.64+0x38] ;  /* 0x0000380a0e0a7981 */ /* 0x000f62000c1e1b00 */
[----:B------:R-:W-:Y:S01]  /*0520*/  UIADD3 UR4, UPT, UPT, UR4, 0x8, URZ ;  /* 0x0000000804047890 */ /* 0x000fe2000fffe0ff */
[----:B--2---:R-:W-:-:S08]  /*0530*/  DADD R16, R12, R16 ;  /* 0x000000000c107229 */ /* 0x004fd00000000010 */
[----:B---3--:R-:W-:-:S08]  /*0540*/  DADD R16, R16, R18 ;  /* 0x0000000010107229 */ /* 0x008fd00000000012 */
[----:B----4-:R-:W-:-:S08]  /*0550*/  DADD R16, R16, R22 ;  /* 0x0000000010107229 */ /* 0x010fd00000000016 */
[----:B-----5:R-:W-:-:S08]  /*0560*/  DADD R8, R16, R8 ;  /* 0x0000000010087229 */ /* 0x020fd00000000008 */
[----:B------:R-:W-:-:S08]  /*0570*/  DADD R6, R8, R6 ;  /* 0x0000000008067229 */ /* 0x000fd00000000006 */
[----:B------:R-:W-:-:S08]  /*0580*/  DADD R4, R6, R4 ;  /* 0x0000000006047229 */ /* 0x000fd00000000004 */
[----:B------:R-:W-:-:S08]  /*0590*/  DADD R2, R4, R2 ;  /* 0x0000000004027229 */ /* 0x000fd00000000002 */
[----:B------:R-:W-:-:S11]  /*05a0*/  DADD R12, R2, R10 ;  /* 0x00000000020c7229 */ /* 0x000fd6000000000a */
.L_x_3:
        /* <DEDUP_REMOVED lines=11> */
[----:B------:R-:W5:Y:S01]  /*0660*/  LDG.E.64 R10, desc[UR10][R2.64+0x18] ;  /* 0x0000180a020a7981 */ /* 0x000f62000c1e1b00 */
[----:B------:R-:W-:Y:S01]  /*0670*/  UIADD3 UR4, UPT, UPT, UR4, 0x4, URZ ;  /* 0x0000000404047890 */ /* 0x000fe2000fffe0ff */
[----:B--2---:R-:W-:-:S08]  /*0680*/  DADD R4, R12, R4 ;  /* 0x000000000c047229 */ /* 0x004fd00000000004 */
[----:B---3--:R-:W-:-:S08]  /*0690*/  DADD R4, R4, R6 ;  /* 0x0000000004047229 */ /* 0x008fd00000000006 */
[----:B----4-:R-:W-:-:S08]  /*06a0*/  DADD R4, R4, R8 ;  /* 0x0000000004047229 */ /* 0x010fd00000000008 */
[----:B-----5:R-:W-:-:S11]  /*06b0*/  DADD R12, R4, R10 ;  /* 0x00000000040c7229 */ /* 0x020fd6000000000a */
.L_x_4:
[----:B------:R-:W-:Y:S05]  /*06c0*/  BRA.U !UP1, `(.L_x_0) ;  /* 0x0000000109287547 */ /* 0x000fea000b800000 */
[----:B------:R-:W0:Y:S01]  /*06d0*/  LDC.64 R4, c[0x0][0x380] ;  /* 0x0000e000ff047b82 */ /* 0x000e220000000a00 */
[----:B------:R-:W-:Y:S01]  /*06e0*/  VIADD R21, R21, UR4 ;  /* 0x0000000415157c36 */ /* 0x000fe20008000000 */
[----:B------:R-:W-:-:S12]  /*06f0*/  UIADD3 UR5, UPT, UPT, -UR5, URZ, URZ ;  /* 0x000000ff05057290 */ /* 0x000fd8000fffe1ff */
.L_x_5:
[----:B0-----:R-:W-:-:S06]  /*0700*/  IMAD.WIDE R2, R21, 0x8, R4 ;  /* 0x0000000815027825 */ /* 0x001fcc00078e0204 */
[----:B------:R-:W2:Y:S01]  /*0710*/  LDG.E.64 R2, desc[UR10][R2.64] ;  /* 0x0000000a02027981 */ /* 0x000ea2000c1e1b00 */
[----:B------:R-:W-:Y:S01]  /*0720*/  UIADD3 UR5, UPT, UPT, UR5, 0x1, URZ ;  /* 0x0000000105057890 */ /* 0x000fe2000fffe0ff */
[----:B------:R-:W-:-:S03]  /*0730*/  VIADD R21, R21, 0x1 ;  /* 0x0000000115157836 */ /* 0x000fc60000000000 */
[----:B------:R-:W-:Y:S01]  /*0740*/  UISETP.NE.AND UP0, UPT, UR5, URZ, UPT ;  /* 0x000000ff0500728c */ /* 0x000fe2000bf05270 */
[----:B--2---:R-:W-:-:S08]  /*0750*/  DADD R12, R2, R12 ;  /* 0x00000000020c7229 */ /* 0x004fd0000000000c */
[----:B------:R-:W-:Y:S05]  /*0760*/  BRA.U UP0, `(.L_x_5) ;  /* 0xfffffffd00e47547 */ /* 0x000fea000b83ffff */
.L_x_0:
[----:B------:R-:W0:Y:S01]  /*0770*/  I2F.F64 R6, UR12 ;  /* 0x0000000c00067d12 */ /* 0x000e220008201c00 */
[----:B------:R-:W-:Y:S01]  /*0780*/  IMAD.MOV.U32 R2, RZ, RZ, 0x1 ;  /* 0x00000001ff027424 */ /* 0x000fe200078e00ff */
[----:B------:R-:W-:Y:S01]  /*0790*/  FSETP.GEU.AND P1, PT, |R13|, 6.5827683646048100446e-37, PT ;  /* 0x036000000d00780b */ /* 0x000fe20003f2e200 */
[----:B------:R-:W-:Y:S05]  /*07a0*/  BSSY.RECONVERGENT B0, `(.L_x_6) ;  /* 0x0000011000007945 */ /* 0x000fea0003800200 */
[----:B0-----:R-:W0:Y:S02]  /*07b0*/  MUFU.RCP64H R3, R7 ;  /* 0x0000000700037308 */ /* 0x001e240000001800 */
[----:B0-----:R-:W-:-:S08]  /*07c0*/  DFMA R4, -R6, R2, 1 ;  /* 0x3ff000000604742b */ /* 0x001fd00000000102 */
[----:B------:R-:W-:-:S08]  /*07d0*/  DFMA R4, R4, R4, R4 ;  /* 0x000000040404722b */ /* 0x000fd00000000004 */
[----:B------:R-:W-:-:S08]  /*07e0*/  DFMA R4, R2, R4, R2 ;  /* 0x000000040204722b */ /* 0x000fd00000000002 */
[----:B------:R-:W-:-:S08]  /*07f0*/  DFMA R2, -R6, R4, 1 ;  /* 0x3ff000000602742b */ /* 0x000fd00000000104 */
[----:B------:R-:W-:-:S08]  /*0800*/  DFMA R2, R4, R2, R4 ;  /* 0x000000020402722b */ /* 0x000fd00000000004 */
[----:B------:R-:W-:-:S08]  /*0810*/  DMUL R4, R2, R12 ;  /* 0x0000000c02047228 */ /* 0x000fd00000000000 */
[----:B------:R-:W-:-:S08]  /*0820*/  DFMA R8, -R6, R4, R12 ;  /* 0x000000040608722b */ /* 0x000fd0000000010c */
[----:B------:R-:W-:-:S10]  /*0830*/  DFMA R2, R2, R8, R4 ;  /* 0x000000080202722b */ /* 0x000fd40000000004 */
[----:B------:R-:W-:-:S05]  /*0840*/  FFMA R4, RZ, R7, R3 ;  /* 0x00000007ff047223 */ /* 0x000fca0000000003 */
[----:B------:R-:W-:-:S13]  /*0850*/  FSETP.GT.AND P0, PT, |R4|, 1.469367938527859385e-39, PT ;  /* 0x001000000400780b */ /* 0x000fda0003f04200 */
[----:B------:R-:W-:Y:S05]  /*0860*/  @P0 BRA P1, `(.L_x_7) ;  /* 0x0000000000100947 */ /* 0x000fea0000800000 */
[----:B------:R-:W-:Y:S01]  /*0870*/  IMAD.MOV.U32 R4, RZ, RZ, R12 ;  /* 0x000000ffff047224 */ /* 0x000fe200078e000c */
[----:B------:R-:W-:Y:S01]  /*0880*/  MOV R10, 0x8b0 ;  /* 0x000008b0000a7802 */ /* 0x000fe20000000f00 */
[----:B------:R-:W-:-:S07]  /*0890*/  IMAD.MOV.U32 R5, RZ, RZ, R13 ;  /* 0x000000ffff057224 */ /* 0x000fce00078e000d */
[----:B------:R-:W-:Y:S05]  /*08a0*/  CALL.REL.NOINC `($__internal_0_$__cuda_sm20_div_rn_f64_full) ;  /* 0x0000000000147944 */ /* 0x000fea0003c00000 */
.L_x_7:
[----:B------:R-:W-:Y:S05]  /*08b0*/  BSYNC.RECONVERGENT B0 ;  /* 0x0000000000007941 */ /* 0x000fea0003800200 */
.L_x_6:
[----:B------:R-:W0:Y:S02]  /*08c0*/  LDC.64 R4, c[0x0][0x388] ;  /* 0x0000e200ff047b82 */ /* 0x000e240000000a00 */
[----:B0-----:R-:W-:-:S05]  /*08d0*/  IMAD.WIDE R4, R0, 0x8, R4 ;  /* 0x0000000800047825 */ /* 0x001fca00078e0204 */
[----:B------:R-:W-:Y:S01]  /*08e0*/  STG.E.64 desc[UR10][R4.64], R2 ;  /* 0x0000000204007986 */ /* 0x000fe2000c101b0a */
[----:B------:R-:W-:Y:S05]  /*08f0*/  EXIT ;  /* 0x000000000000794d */ /* 0x000fea0003800000 */
        .weak           $__internal_0_$__cuda_sm20_div_rn_f64_full
        .type           $__internal_0_$__cuda_sm20_div_rn_f64_full,@function
        .size           $__internal_0_$__cuda_sm20_div_rn_f64_full,(.L_x_35 - $__internal_0_$__cuda_sm20_div_rn_f64_full)
$__internal_0_$__cuda_sm20_div_rn_f64_full:
[C---:B------:R-:W-:Y:S01]  /*0900*/  FSETP.GEU.AND P0, PT, |R7|.reuse, 1.469367938527859385e-39, PT ;  /* 0x001000000700780b */ /* 0x040fe20003f0e200 */
[----:B------:R-:W-:Y:S01]  /*0910*/  IMAD.MOV.U32 R16, RZ, RZ, 0x1 ;  /* 0x00000001ff107424 */ /* 0x000fe200078e00ff */
[----:B------:R-:W-:Y:S01]  /*0920*/  LOP3.LUT R2, R7, 0x800fffff, RZ, 0xc0, !PT ;  /* 0x800fffff07027812 */ /* 0x000fe200078ec0ff */
[----:B------:R-:W-:Y:S01]  /*0930*/  BSSY.RECONVERGENT B1, `(.L_x_8) ;  /* 0x0000055000017945 */ /* 0x000fe20003800200 */
[C---:B------:R-:W-:Y:S02]  /*0940*/  FSETP.GEU.AND P2, PT, |R5|.reuse, 1.469367938527859385e-39, PT ;  /* 0x001000000500780b */ /* 0x040fe40003f4e200 */
[----:B------:R-:W-:Y:S01]  /*0950*/  LOP3.LUT R3, R2, 0x3ff00000, RZ, 0xfc, !PT ;  /* 0x3ff0000002037812 */ /* 0x000fe200078efcff */
[----:B------:R-:W-:Y:S01]  /*0960*/  IMAD.MOV.U32 R2, RZ, RZ, R6 ;  /* 0x000000ffff027224 */ /* 0x000fe200078e0006 */
[----:B------:R-:W-:Y:S02]  /*0970*/  LOP3.LUT R11, R5, 0x7ff00000, RZ, 0xc0, !PT ;  /* 0x7ff00000050b7812 */ /* 0x000fe400078ec0ff */
[----:B------:R-:W-:-:S03]  /*0980*/  LOP3.LUT R14, R7, 0x7ff00000, RZ, 0xc0, !PT ;  /* 0x7ff00000070e7812 */ /* 0x000fc600078ec0ff */
[----:B------:R-:W-:Y:S01]  /*0990*/  @!P0 DMUL R2, R6, 8.98846567431157953865e+307 ;  /* 0x7fe0000006028828 */ /* 0x000fe20000000000 */
[----:B------:R-:W-:-:S03]  /*09a0*/  ISETP.GE.U32.AND P1, PT, R11, R14, PT ;  /* 0x0000000e0b00720c */ /* 0x000fc60003f26070 */
[----:B------:R-:W-:Y:S01]  /*09b0*/  @!P2 LOP3.LUT R12, R7, 0x7ff00000, RZ, 0xc0, !PT ;  /* 0x7ff00000070ca812 */ /* 0x000fe200078ec0ff */
[----:B------:R-:W-:Y:S01]  /*09c0*/  @!P2 IMAD.MOV.U32 R18, RZ, RZ, RZ ;  /* 0x000000ffff12a224 */ /* 0x000fe200078e00ff */
[----:B------:R-:W0:Y:S02]  /*09d0*/  MUFU.RCP64H R17, R3 ;  /* 0x0000000300117308 */ /* 0x000e240000001800 */
[----:B------:R-:W-:Y:S01]  /*09e0*/  @!P2 ISETP.GE.U32.AND P3, PT, R11, R12, PT ;  /* 0x0000000c0b00a20c */ /* 0x000fe20003f66070 */
[----:B------:R-:W-:-:S05]  /*09f0*/  IMAD.MOV.U32 R12, RZ, RZ, 0x1ca00000 ;  /* 0x1ca00000ff0c7424 */ /* 0x000fca00078e00ff */
[----:B------:R-:W-:-:S04]  /*0a00*/  @!P2 SEL R13, R12, 0x63400000, !P3 ;  /* 0x634000000c0da807 */ /* 0x000fc80005800000 */
[----:B------:R-:W-:-:S04]  /*0a10*/  @!P2 LOP3.LUT R13, R13, 0x80000000, R5, 0xf8, !PT ;  /* 0x800000000d0da812 */ /* 0x000fc800078ef805 */
[----:B------:R-:W-:Y:S01]  /*0a20*/  @!P2 LOP3.LUT R19, R13, 0x100000, RZ, 0xfc, !PT ;  /* 0x001000000d13a812 */ /* 0x000fe200078efcff */
[----:B0-----:R-:W-:-:S08]  /*0a30*/  DFMA R8, R16, -R2, 1 ;  /* 0x3ff000001008742b */ /* 0x001fd00000000802 */
[----:B------:R-:W-:-:S08]  /*0a40*/  DFMA R8, R8, R8, R8 ;  /* 0x000000080808722b */ /* 0x000fd00000000008 */
[----:B------:R-:W-:Y:S01]  /*0a50*/  DFMA R16, R16, R8, R16 ;  /* 0x000000081010722b */ /* 0x000fe20000000010 */
[----:B------:R-:W-:Y:S01]  /*0a60*/  SEL R9, R12, 0x63400000, !P1 ;  /* 0x634000000c097807 */ /* 0x000fe20004800000 */
[----:B------:R-:W-:-:S03]  /*0a70*/  IMAD.MOV.U32 R8, RZ, RZ, R4 ;  /* 0x000000ffff087224 */ /* 0x000fc600078e0004 */
[----:B------:R-:W-:-:S03]  /*0a80*/  LOP3.LUT R9, R9, 0x800fffff, R5, 0xf8, !PT ;  /* 0x800fffff09097812 */ /* 0x000fc600078ef805 */
[----:B------:R-:W-:-:S03]  /*0a90*/  DFMA R20, R16, -R2, 1 ;  /* 0x3ff000001014742b */ /* 0x000fc60000000802 */
[----:B------:R-:W-:-:S05]  /*0aa0*/  @!P2 DFMA R8, R8, 2, -R18 ;  /* 0x400000000808a82b */ /* 0x000fca0000000812 */
[----:B------:R-:W-:Y:S01]  /*0ab0*/  DFMA R16, R16, R20, R16 ;  /* 0x000000141010722b */ /* 0x000fe20000000010 */
[----:B------:R-:W-:Y:S02]  /*0ac0*/  IMAD.MOV.U32 R21, RZ, RZ, R11 ;  /* 0x000000ffff157224 */ /* 0x000fe400078e000b */
[----:B------:R-:W-:Y:S01]  /*0ad0*/  IMAD.MOV.U32 R20, RZ, RZ, R14 ;  /* 0x000000ffff147224 */ /* 0x000fe200078e000e */
[----:B------:R-:W-:Y:S02]  /*0ae0*/  @!P0 LOP3.LUT R20, R3, 0x7ff00000, RZ, 0xc0, !PT ;  /* 0x7ff0000003148812 */ /* 0x000fe400078ec0ff */
[----:B------:R-:W-:Y:S02]  /*0af0*/  @!P2 LOP3.LUT R21, R9, 0x7ff00000, RZ, 0xc0, !PT ;  /* 0x7ff000000915a812 */ /* 0x000fe400078ec0ff */
[----:B------:R-:W-:Y:S01]  /*0b00*/  DMUL R18, R16, R8 ;  /* 0x0000000810127228 */ /* 0x000fe20000000000 */
[----:B------:R-:W-:Y:S02]  /*0b10*/  VIADD R22, R20, 0xffffffff ;  /* 0xffffffff14167836 */ /* 0x000fe40000000000 */
[----:B------:R-:W-:-:S05]  /*0b20*/  VIADD R13, R21, 0xffffffff ;  /* 0xffffffff150d7836 */ /* 0x000fca0000000000 */
[----:B------:R-:W-:Y:S01]  /*0b30*/  DFMA R14, R18, -R2, R8 ;  /* 0x80000002120e722b */ /* 0x000fe20000000008 */
[----:B------:R-:W-:-:S04]  /*0b40*/  ISETP.GT.U32.AND P0, PT, R13, 0x7feffffe, PT ;  /* 0x7feffffe0d00780c */ /* 0x000fc80003f04070 */
[----:B------:R-:W-:-:S03]  /*0b50*/  ISETP.GT.U32.OR P0, PT, R22, 0x7feffffe, P0 ;  /* 0x7feffffe1600780c */ /* 0x000fc60000704470 */
[----:B------:R-:W-:-:S10]  /*0b60*/  DFMA R14, R16, R14, R18 ;  /* 0x0000000e100e722b */ /* 0x000fd40000000012 */
[----:B------:R-:W-:Y:S05]  /*0b70*/  @P0 BRA `(.L_x_9) ;  /* 0x00000000006c0947 */ /* 0x000fea0003800000 */
[----:B------:R-:W-:-:S04]  /*0b80*/  LOP3.LUT R16, R7, 0x7ff00000, RZ, 0xc0, !PT ;  /* 0x7ff0000007107812 */ /* 0x000fc800078ec0ff */
[CC--:B------:R-:W-:Y:S02]  /*0b90*/  VIADDMNMX R4, R11.reuse, -R16.reuse, 0xb9600000, !PT ;  /* 0xb96000000b047446 */ /* 0x0c0fe40007800910 */
[----:B------:R-:W-:Y:S02]  /*0ba0*/  ISETP.GE.U32.AND P0, PT, R11, R16, PT ;  /* 0x000000100b00720c */ /* 0x000fe40003f06070 */
[----:B------:R-:W-:Y:S02]  /*0bb0*/  VIMNMX R4, PT, PT, R4, 0x46a00000, PT ;  /* 0x46a0000004047848 */ /* 0x000fe40003fe0100 */
[----:B------:R-:W-:-:S05]  /*0bc0*/  SEL R11, R12, 0x63400000, !P0 ;  /* 0x634000000c0b7807 */ /* 0x000fca0004000000 */
[----:B------:R-:W-:Y:S02]  /*0bd0*/  IMAD.IADD R11, R4, 0x1, -R11 ;  /* 0x00000001040b7824 */ /* 0x000fe400078e0a0b */
[----:B------:R-:W-:Y:S02]  /*0be0*/  IMAD.MOV.U32 R4, RZ, RZ, RZ ;  /* 0x000000ffff047224 */ /* 0x000fe400078e00ff */
[----:B------:R-:W-:-:S06]  /*0bf0*/  VIADD R5, R11, 0x7fe00000 ;  /* 0x7fe000000b057836 */ /* 0x000fcc0000000000 */
[----:B------:R-:W-:-:S10]  /*0c00*/  DMUL R12, R14, R4 ;  /* 0x000000040e0c7228 */ /* 0x000fd40000000000 */
[----:B------:R-:W-:-:S13]  /*0c10*/  FSETP.GTU.AND P0, PT, |R13|, 1.469367938527859385e-39, PT ;  /* 0x001000000d00780b */ /* 0x000fda0003f0c200 */
[----:B------:R-:W-:Y:S05]  /*0c20*/  @P0 BRA `(.L_x_10) ;  /* 0x0000000000940947 */ /* 0x000fea0003800000 */
[----:B------:R-:W-:Y:S01]  /*0c30*/  DFMA R2, R14, -R2, R8 ;  /* 0x800000020e02722b */ /* 0x000fe20000000008 */
[----:B------:R-:W-:-:S09]  /*0c40*/  IMAD.MOV.U32 R4, RZ, RZ, RZ ;  /* 0x000000ffff047224 */ /* 0x000fd200078e00ff */
[C---:B------:R-:W-:Y:S02]  /*0c50*/  FSETP.NEU.AND P0, PT, R3.reuse, RZ, PT ;  /* 0x000000ff0300720b */ /* 0x040fe40003f0d000 */
[----:B------:R-:W-:-:S04]  /*0c60*/  LOP3.LUT R7, R3, 0x80000000, R7, 0x48, !PT ;  /* 0x8000000003077812 */ /* 0x000fc800078e4807 */
[----:B------:R-:W-:-:S07]  /*0c70*/  LOP3.LUT R5, R7, R5, RZ, 0xfc, !PT ;  /* 0x0000000507057212 */ /* 0x000fce00078efcff */
[----:B------:R-:W-:Y:S05]  /*0c80*/  @!P0 BRA `(.L_x_10) ;  /* 0x00000000007c8947 */ /* 0x000fea0003800000 */
[----:B------:R-:W-:Y:S01]  /*0c90*/  IMAD.MOV R3, RZ, RZ, -R11 ;  /* 0x000000ffff037224 */ /* 0x000fe200078e0a0b */
[----:B------:R-:W-:Y:S01]  /*0ca0*/  DMUL.RP R4, R14, R4 ;  /* 0x000000040e047228 */ /* 0x000fe20000008000 */
[----:B------:R-:W-:-:S06]  /*0cb0*/  IMAD.MOV.U32 R2, RZ, RZ, RZ ;  /* 0x000000ffff027224 */ /* 0x000fcc00078e00ff */
[----:B------:R-:W-:-:S03]  /*0cc0*/  DFMA R2, R12, -R2, R14 ;  /* 0x800000020c02722b */ /* 0x000fc6000000000e */
[----:B------:R-:W-:-:S03]  /*0cd0*/  LOP3.LUT R7, R5, R7, RZ, 0x3c, !PT ;  /* 0x0000000705077212 */ /* 0x000fc600078e3cff */
[----:B------:R-:W-:-:S04]  /*0ce0*/  IADD3 R2, PT, PT, -R11, -0x43300000, RZ ;  /* 0xbcd000000b027810 */ /* 0x000fc80007ffe1ff */
[----:B------:R-:W-:-:S04]  /*0cf0*/  FSETP.NEU.AND P0, PT, |R3|, R2, PT ;  /* 0x000000020300720b */ /* 0x000fc80003f0d200 */
[----:B------:R-:W-:Y:S02]  /*0d00*/  FSEL R12, R4, R12, !P0 ;  /* 0x0000000c040c7208 */ /* 0x000fe40004000000 */
[----:B------:R-:W-:Y:S01]  /*0d10*/  FSEL R13, R7, R13, !P0 ;  /* 0x0000000d070d7208 */ /* 0x000fe20004000000 */
[----:B------:R-:W-:Y:S06]  /*0d20*/  BRA `(.L_x_10) ;  /* 0x0000000000547947 */ /* 0x000fec0003800000 */
.L_x_9:
[----:B------:R-:W-:-:S14]  /*0d30*/  DSETP.NAN.AND P0, PT, R4, R4, PT ;  /* 0x000000040400722a */ /* 0x000fdc0003f08000 */
[----:B------:R-:W-:Y:S05]  /*0d40*/  @P0 BRA `(.L_x_11) ;  /* 0x0000000000440947 */ /* 0x000fea0003800000 */
[----:B------:R-:W-:-:S14]  /*0d50*/  DSETP.NAN.AND P0, PT, R6, R6, PT ;  /* 0x000000060600722a */ /* 0x000fdc0003f08000 */
[----:B------:R-:W-:Y:S05]  /*0d60*/  @P0 BRA `(.L_x_12) ;  /* 0x0000000000300947 */ /* 0x000fea0003800000 */
[----:B------:R-:W-:Y:S01]  /*0d70*/  ISETP.NE.AND P0, PT, R21, R20, PT ;  /* 0x000000141500720c */ /* 0x000fe20003f05270 */
[----:B------:R-:W-:Y:S02]  /*0d80*/  IMAD.MOV.U32 R12, RZ, RZ, 0x0 ;  /* 0x00000000ff0c7424 */ /* 0x000fe400078e00ff */
[----:B------:R-:W-:-:S10]  /*0d90*/  IMAD.MOV.U32 R13, RZ, RZ, -0x80000 ;  /* 0xfff80000ff0d7424 */ /* 0x000fd400078e00ff */
[----:B------:R-:W-:Y:S05]  /*0da0*/  @!P0 BRA `(.L_x_10) ;  /* 0x0000000000348947 */ /* 0x000fea0003800000 */
[----:B------:R-:W-:Y:S02]  /*0db0*/  ISETP.NE.AND P0, PT, R21, 0x7ff00000, PT ;  /* 0x7ff000001500780c */ /* 0x000fe40003f05270 */
[----:B------:R-:W-:Y:S02]  /*0dc0*/  LOP3.LUT R13, R5, 0x80000000, R7, 0x48, !PT ;  /* 0x80000000050d7812 */ /* 0x000fe400078e4807 */
[----:B------:R-:W-:-:S13]  /*0dd0*/  ISETP.EQ.OR P0, PT, R20, RZ, !P0 ;  /* 0x000000ff1400720c */ /* 0x000fda0004702670 */
[----:B------:R-:W-:Y:S01]  /*0de0*/  @P0 LOP3.LUT R2, R13, 0x7ff00000, RZ, 0xfc, !PT ;  /* 0x7ff000000d020812 */ /* 0x000fe200078efcff */
[----:B------:R-:W-:Y:S02]  /*0df0*/  @!P0 IMAD.MOV.U32 R12, RZ, RZ, RZ ;  /* 0x000000ffff0c8224 */ /* 0x000fe400078e00ff */
[----:B------:R-:W-:Y:S02]  /*0e00*/  @P0 IMAD.MOV.U32 R12, RZ, RZ, RZ ;  /* 0x000000ffff0c0224 */ /* 0x000fe400078e00ff */
[----:B------:R-:W-:Y:S01]  /*0e10*/  @P0 IMAD.MOV.U32 R13, RZ, RZ, R2 ;  /* 0x000000ffff0d0224 */ /* 0x000fe200078e0002 */
[----:B------:R-:W-:Y:S06]  /*0e20*/  BRA `(.L_x_10) ;  /* 0x0000000000147947 */ /* 0x000fec0003800000 */
.L_x_12:
[----:B------:R-:W-:Y:S01]  /*0e30*/  LOP3.LUT R13, R7, 0x80000, RZ, 0xfc, !PT ;  /* 0x00080000070d7812 */ /* 0x000fe200078efcff */
[----:B------:R-:W-:Y:S01]  /*0e40*/  IMAD.MOV.U32 R12, RZ, RZ, R6 ;  /* 0x000000ffff0c7224 */ /* 0x000fe200078e0006 */
[----:B------:R-:W-:Y:S06]  /*0e50*/  BRA `(.L_x_10) ;  /* 0x0000000000087947 */ /* 0x000fec0003800000 */
.L_x_11:
[----:B------:R-:W-:Y:S01]  /*0e60*/  LOP3.LUT R13, R5, 0x80000, RZ, 0xfc, !PT ;  /* 0x00080000050d7812 */ /* 0x000fe200078efcff */
[----:B------:R-:W-:-:S07]  /*0e70*/  IMAD.MOV.U32 R12, RZ, RZ, R4 ;  /* 0x000000ffff0c7224 */ /* 0x000fce00078e0004 */
.L_x_10:
[----:B------:R-:W-:Y:S05]  /*0e80*/  BSYNC.RECONVERGENT B1 ;  /* 0x0000000000017941 */ /* 0x000fea0003800200 */
.L_x_8:
[----:B------:R-:W-:Y:S02]  /*0e90*/  IMAD.MOV.U32 R11, RZ, RZ, 0x0 ;  /* 0x00000000ff0b7424 */ /* 0x000fe400078e00ff */
[----:B------:R-:W-:Y:S02]  /*0ea0*/  IMAD.MOV.U32 R2, RZ, RZ, R12 ;  /* 0x000000ffff027224 */ /* 0x000fe400078e000c */
[----:B------:R-:W-:Y:S01]  /*0eb0*/  IMAD.MOV.U32 R3, RZ, RZ, R13 ;  /* 0x000000ffff037224 */ /* 0x000fe200078e000d */
[----:B------:R-:W-:Y:S06]  /*0ec0*/  RET.REL.NODEC R10 `(_Z24calculate_average_kernelPdS_ii) ;  /* 0xfffffff00a4c7950 */ /* 0x000fec0003c3ffff */
.L_x_13:
[----:B------:R-:W-:-:S00]  /*0ed0*/  BRA `(.L_x_13) ;  /* 0xfffffffc00fc7947 */ /* 0x000fc0000383ffff */
[----:B------:R-:W-:-:S00]  /*0ee0*/  NOP ;  /* 0x0000000000007918 */ /* 0x000fc00000000000 */
        /* <DEDUP_REMOVED lines=9> */
.L_x_35:


//--------------------- .text._Z20swap_matrices_kernelPdS_ii --------------------------
	.section	.text._Z20swap_matrices_kernelPdS_ii,"ax",@progbits
	.align	128
        .global         _Z20swap_matrices_kernelPdS_ii
        .type           _Z20swap_matrices_kernelPdS_ii,@function
        .size           _Z20swap_matrices_kernelPdS_ii,(.L_x_39 - _Z20swap_matrices_kernelPdS_ii)
        .other          _Z20swap_matrices_kernelPdS_ii,@"STO_CUDA_ENTRY STV_DEFAULT"
_Z20swap_matrices_kernelPdS_ii:
.text._Z20swap_matrices_kernelPdS_ii:
[----:B------:R-:W-:Y:S01]  /*0000*/  LDC R1, c[0x0][0x37c] ;  /* 0x0000df00ff017b82 */ /* 0x000fe20000000800 */
[----:B------:R-:W0:Y:S07]  /*0010*/  S2R R2, SR_TID.Y ;  /* 0x0000000000027919 */ /* 0x000e2e0000002200 */
[----:B------:R-:W1:Y:S01]  /*0020*/  LDC R0, c[0x0][0x360] ;  /* 0x0000d800ff007b82 */ /* 0x000e620000000800 */
[----:B------:R-:W2:Y:S01]  /*0030*/  LDCU.64 UR6, c[0x0][0x390] ;  /* 0x00007200ff0677ac */ /* 0x000ea20008000a00 */
[----:B------:R-:W1:Y:S06]  /*0040*/  S2R R3, SR_TID.X ;  /* 0x0000000000037919 */ /* 0x000e6c0000002100 */
[----:B------:R-:W0:Y:S08]  /*0050*/  S2UR UR5, SR_CTAID.Y ;  /* 0x00000000000579c3 */ /* 0x000e300000002600 */
[----:B------:R-:W0:Y:S08]  /*0060*/  LDC R5, c[0x0][0x364] ;  /* 0x0000d900ff057b82 */ /* 0x000e300000000800 */
[----:B------:R-:W1:Y:S01]  /*0070*/  S2UR UR4, SR_CTAID.X ;  /* 0x00000000000479c3 */ /* 0x000e620000002500 */
[----:B0-----:R-:W-:-:S05]  /*0080*/  IMAD R5, R5, UR5, R2 ;  /* 0x0000000505057c24 */ /* 0x001fca000f8e0202 */
[----:B--2---:R-:W-:Y:S01]  /*0090*/  ISETP.GE.AND P0, PT, R5, UR7, PT ;  /* 0x0000000705007c0c */ /* 0x004fe2000bf06270 */
[----:B-1----:R-:W-:-:S05]  /*00a0*/  IMAD R0, R0, UR4, R3 ;  /* 0x0000000400007c24 */ /* 0x002fca000f8e0203 */
[----:B------:R-:W-:-:S13]  /*00b0*/  ISETP.GE.OR P0, PT, R0, UR6, P0 ;  /* 0x0000000600007c0c */ /* 0x000fda0008706670 */
[----:B------:R-:W-:Y:S05]  /*00c0*/  @P0 EXIT ;  /* 0x000000000000094d */ /* 0x000fea0003800000 */
[----:B------:R-:W0:Y:S01]  /*00d0*/  LDC.64 R6, c[0x0][0x388] ;  /* 0x0000e200ff067b82 */ /* 0x000e220000000a00 */
[----:B------:R-:W1:Y:S01]  /*00e0*/  LDCU.64 UR4, c[0x0][0x358] ;  /* 0x00006b00ff0477ac */ /* 0x000e620008000a00 */
[----:B------:R-:W-:-:S06]  /*00f0*/  IMAD R5, R0, UR7, R5 ;  /* 0x0000000700057c24 */ /* 0x000fcc000f8e0205 */
[----:B------:R-:W2:Y:S01]  /*0100*/  LDC.64 R2, c[0x0][0x380] ;  /* 0x0000e000ff027b82 */ /* 0x000ea20000000a00 */
[----:B0-----:R-:W-:-:S05]  /*0110*/  IMAD.WIDE R6, R5, 0x8, R6 ;  /* 0x0000000805067825 */ /* 0x001fca00078e0206 */
[----:B-1----:R-:W3:Y:S01]  /*0120*/  LDG.E.64 R8, desc[UR4][R6.64] ;  /* 0x0000000406087981 */ /* 0x002ee2000c1e1b00 */
[----:B--2---:R-:W-:-:S05]  /*0130*/  IMAD.WIDE R2, R5, 0x8, R2 ;  /* 0x0000000805027825 */ /* 0x004fca00078e0202 */
[----:B------:R-:W2:Y:S04]  /*0140*/  LDG.E.64 R4, desc[UR4][R2.64] ;  /* 0x0000000402047981 */ /* 0x000ea8000c1e1b00 */
[----:B---3--:R-:W-:Y:S04]  /*0150*/  STG.E.64 desc[UR4][R2.64], R8 ;  /* 0x0000000802007986 */ /* 0x008fe8000c101b04 */
[----:B--2---:R-:W-:Y:S01]  /*0160*/  STG.E.64 desc[UR4][R6.64], R4 ;  /* 0x0000000406007986 */ /* 0x004fe2000c101b04 */
[----:B------:R-:W-:Y:S05]  /*0170*/  EXIT ;  /* 0x000000000000794d */ /* 0x000fea0003800000 */
.L_x_14:
        /* <DEDUP_REMOVED lines=16> */
.L_x_39:


//--------------------- .text._Z21propagate_heat_kernelPdS_ii --------------------------
	.section	.text._Z21propagate_heat_kernelPdS_ii,"ax",@progbits
	.align	128
        .global         _Z21propagate_heat_kernelPdS_ii
        .type           _Z21propagate_heat_kernelPdS_ii,@function
        .size           _Z21propagate_heat_kernelPdS_ii,(.L_x_36 - _Z21propagate_heat_kernelPdS_ii)
        .other          _Z21propagate_heat_kernelPdS_ii,@"STO_CUDA_ENTRY STV_DEFAULT"
_Z21propagate_heat_kernelPdS_ii:
.text._Z21propagate_heat_kernelPdS_ii:
        /* <DEDUP_REMOVED lines=13> */
[----:B------:R-:W-:Y:S01]  /*00d0*/  ISETP.GT.U32.AND P0, PT, R3, 0x1, PT ;  /* 0x000000010300780c */ /* 0x000fe20003f04070 */
[----:B------:R-:W0:-:S12]  /*00e0*/  LDCU.64 UR4, c[0x0][0x358] ;  /* 0x00006b00ff0477ac */ /* 0x000e180008000a00 */
[----:B------:R-:W-:Y:S05]  /*00f0*/  @P0 BRA `(.L_x_15) ;  /* 0x0000000000200947 */ /* 0x000fea0003800000 */
[----:B------:R-:W1:Y:S01]  /*0100*/  LDC.64 R6, c[0x0][0x380] ;  /* 0x0000e000ff067b82 */ /* 0x000e620000000a00 */
[----:B------:R-:W-:-:S07]  /*0110*/  IMAD R9, R4, UR7, R3 ;  /* 0x0000000704097c24 */ /* 0x000fce000f8e0203 */
[----:B------:R-:W2:Y:S01]  /*0120*/  LDC.64 R4, c[0x0][0x388] ;  /* 0x0000e200ff047b82 */ /* 0x000ea20000000a00 */
[----:B-1----:R-:W-:-:S06]  /*0130*/  IMAD.WIDE R2, R9, 0x8, R6 ;  /* 0x0000000809027825 */ /* 0x002fcc00078e0206 */
[----:B0-----:R-:W3:Y:S01]  /*0140*/  LDG.E.64 R2, desc[UR4][R2.64] ;  /* 0x0000000402027981 */ /* 0x001ee2000c1e1b00 */
[----:B--2---:R-:W-:-:S05]  /*0150*/  IMAD.WIDE R4, R9, 0x8, R4 ;  /* 0x0000000809047825 */ /* 0x004fca00078e0204 */
[----:B---3--:R-:W-:Y:S01]  /*0160*/  STG.E.64 desc[UR4][R4.64], R2 ;  /* 0x0000000204007986 */ /* 0x008fe2000c101b04 */
[----:B------:R-:W-:Y:S05]  /*0170*/  EXIT ;  /* 0x000000000000794d */ /* 0x000fea0003800000 */
.L_x_15:
[----:B------:R-:W1:Y:S01]  /*0180*/  I2F.U32.RP R2, UR7 ;  /* 0x0000000700027d06 */ /* 0x000e620008209000 */
[C---:B------:R-:W-:Y:S02]  /*0190*/  VIADD R0, R3.reuse, UR7 ;  /* 0x0000000703007c36 */ /* 0x040fe40008000000 */
[----:B------:R-:W-:Y:S02]  /*01a0*/  VIADD R10, R3, 0x2 ;  /* 0x00000002030a7836 */ /* 0x000fe40000000000 */
[C---:B------:R-:W-:Y:S02]  /*01b0*/  VIADD R8, R0.reuse, 0xffffffff ;  /* 0xffffffff00087836 */ /* 0x040fe40000000000 */
[----:B------:R-:W-:Y:S01]  /*01c0*/  VIADD R0, R0, 0xfffffffe ;  /* 0xfffffffe00007836 */ /* 0x000fe20000000000 */
[----:B-1----:R-:W1:Y:S02]  /*01d0*/  MUFU.RCP R2, R2 ;  /* 0x0000000200027308 */ /* 0x002e640000001000 */
[----:B-1----:R-:W-:-:S06]  /*01e0*/  VIADD R6, R2, 0xffffffe ;  /* 0x0ffffffe02067836 */ /* 0x002fcc0000000000 */
[----:B------:R1:W2:Y:S02]  /*01f0*/  F2I.FTZ.U32.TRUNC.NTZ R7, R6 ;  /* 0x0000000600077305 */ /* 0x0002a4000021f000 */
[----:B-1----:R-:W-:Y:S02]  /*0200*/  HFMA2 R6, -RZ, RZ, 0, 0 ;  /* 0x00000000ff067431 */ /* 0x002fe400000001ff */
[----:B--2---:R-:W-:-:S04]  /*0210*/  IMAD.MOV R5, RZ, RZ, -R7 ;  /* 0x000000ffff057224 */ /* 0x004fc800078e0a07 */
[----:B------:R-:W-:-:S04]  /*0220*/  IMAD R5, R5, UR7, RZ ;  /* 0x0000000705057c24 */ /* 0x000fc8000f8e02ff */
[----:B------:R-:W-:-:S06]  /*0230*/  IMAD.HI.U32 R7, R7, R5, R6 ;  /* 0x0000000507077227 */ /* 0x000fcc00078e0006 */
[----:B------:R-:W-:-:S04]  /*0240*/  IMAD.HI.U32 R5, R7, R8, RZ ;  /* 0x0000000807057227 */ /* 0x000fc800078e00ff */
[----:B------:R-:W-:Y:S02]  /*0250*/  IMAD.MOV R5, RZ, RZ, -R5 ;  /* 0x000000ffff057224 */ /* 0x000fe400078e0a05 */
[----:B------:R-:W-:-:S04]  /*0260*/  IMAD.HI.U32 R2, R7, R0, RZ ;  /* 0x0000000007027227 */ /* 0x000fc800078e00ff */
[----:B------:R-:W-:Y:S01]  /*0270*/  IMAD R8, R5, UR7, R8 ;  /* 0x0000000705087c24 */ /* 0x000fe2000f8e0208 */
[----:B------:R-:W-:Y:S01]  /*0280*/  IADD3 R5, PT, PT, -R2, RZ, RZ ;  /* 0x000000ff02057210 */ /* 0x000fe20007ffe1ff */
[----:B------:R-:W-:-:S03]  /*0290*/  VIADD R2, R3, 0x1 ;  /* 0x0000000103027836 */ /* 0x000fc60000000000 */
[----:B------:R-:W-:Y:S01]  /*02a0*/  ISETP.GE.U32.AND P1, PT, R8, UR7, PT ;  /* 0x0000000708007c0c */ /* 0x000fe2000bf26070 */
[----:B------:R-:W-:Y:S02]  /*02b0*/  IMAD R0, R5, UR7, R0 ;  /* 0x0000000705007c24 */ /* 0x000fe4000f8e0200 */
[----:B------:R-:W-:-:S03]  /*02c0*/  IMAD.HI.U32 R5, R7, R2, RZ ;  /* 0x0000000207057227 */ /* 0x000fc600078e00ff */
[----:B------:R-:W-:Y:S01]  /*02d0*/  ISETP.GE.U32.AND P0, PT, R0, UR7, PT ;  /* 0x0000000700007c0c */ /* 0x000fe2000bf06070 */
[----:B------:R-:W-:Y:S02]  /*02e0*/  IMAD.MOV R9, RZ, RZ, -R5 ;  /* 0x000000ffff097224 */ /* 0x000fe400078e0a05 */
[----:B------:R-:W-:Y:S02]  /*02f0*/  IMAD.HI.U32 R5, R7, R10, RZ ;  /* 0x0000000a07057227 */ /* 0x000fe400078e00ff */
[----:B------:R-:W1:Y:S02]  /*0300*/  LDC.64 R6, c[0x0][0x380] ;  /* 0x0000e000ff067b82 */ /* 0x000e640000000a00 */
[----:B------:R-:W-:Y:S01]  /*0310*/  @P1 IADD3 R8, PT, PT, R8, -UR7, RZ ;  /* 0x8000000708081c10 */ /* 0x000fe2000fffe0ff */
[----:B------:R-:W-:Y:S02]  /*0320*/  IMAD R2, R9, UR7, R2 ;  /* 0x0000000709027c24 */ /* 0x000fe4000f8e0202 */
[----:B------:R-:W-:Y:S01]  /*0330*/  IMAD.MOV R5, RZ, RZ, -R5 ;  /* 0x000000ffff057224 */ /* 0x000fe200078e0a05 */
[----:B------:R-:W-:-:S02]  /*0340*/  ISETP.GE.U32.AND P3, PT, R8, UR7, PT ;  /* 0x0000000708007c0c */ /* 0x000fc4000bf66070 */
[----:B------:R-:W-:Y:S01]  /*0350*/  @P0 VIADD R0, R0, -UR7 ;  /* 0x8000000700000c36 */ /* 0x000fe20008000000 */
[----:B------:R-:W-:Y:S01]  /*0360*/  ISETP.GE.U32.AND P2, PT, R2, UR7, PT ;  /* 0x0000000702007c0c */ /* 0x000fe2000bf46070 */
[----:B------:R-:W-:Y:S01]  /*0370*/  IMAD R12, R5, UR7, R10 ;  /* 0x00000007050c7c24 */ /* 0x000fe2000f8e020a */
[----:B------:R-:W-:Y:S02]  /*0380*/  ISETP.NE.U32.AND P0, PT, RZ, UR7, PT ;  /* 0x00000007ff007c0c */ /* 0x000fe4000bf05070 */
[----:B------:R-:W-:Y:S02]  /*0390*/  ISETP.GE.U32.AND P1, PT, R0, UR7, PT ;  /* 0x0000000700007c0c */ /* 0x000fe4000bf26070 */
[----:B------:R-:W-:-:S04]  /*03a0*/  LOP3.LUT R5, RZ, UR7, RZ, 0x33, !PT ;  /* 0x00000007ff057c12 */ /* 0x000fc8000f8e33ff */
[----:B------:R-:W-:Y:S01]  /*03b0*/  @P3 VIADD R8, R8, -UR7 ;  /* 0x8000000708083c36 */ /* 0x000fe20008000000 */
[----:B------:R-:W-:Y:S02]  /*03c0*/  ISETP.GE.U32.AND P3, PT, R12, UR7, PT ;  /* 0x000000070c007c0c */ /* 0x000fe4000bf66070 */
[----:B------:R-:W-:Y:S02]  /*03d0*/  @P2 IADD3 R2, PT, PT, R2, -UR7, RZ ;  /* 0x8000000702022c10 */ /* 0x000fe4000fffe0ff */
[----:B------:R-:W-:Y:S02]  /*03e0*/  SEL R9, R5, R8, !P0 ;  /* 0x0000000805097207 */ /* 0x000fe40004000000 */
[----:B------:R-:W-:Y:S01]  /*03f0*/  @P1 VIADD R0, R0, -UR7 ;  /* 0x8000000700001c36 */ /* 0x000fe20008000000 */
[----:B------:R-:W-:Y:S02]  /*0400*/  ISETP.GE.U32.AND P1, PT, R2, UR7, PT ;  /* 0x0000000702007c0c */ /* 0x000fe4000bf26070 */
[----:B------:R-:W-:-:S02]  /*0410*/  IMAD R9, R4, UR7, R9 ;  /* 0x0000000704097c24 */ /* 0x000fc4000f8e0209 */
[----:B------:R-:W-:Y:S02]  /*0420*/  SEL R11, R5, R0, !P0 ;  /* 0x00000000050b7207 */ /* 0x000fe40004000000 */
[----:B-1----:R-:W-:-:S04]  /*0430*/  IMAD.WIDE R8, R9, 0x8, R6 ;  /* 0x0000000809087825 */ /* 0x002fc800078e0206 */
[----:B------:R-:W-:Y:S02]  /*0440*/  @P3 VIADD R12, R12, -UR7 ;  /* 0x800000070c0c3c36 */ /* 0x000fe40008000000 */
[----:B------:R-:W-:Y:S01]  /*0450*/  IMAD R11, R4, UR7, R11 ;  /* 0x00000007040b7c24 */ /* 0x000fe2000f8e020b */
[----:B0-----:R-:W2:Y:S01]  /*0460*/  LDG.E.64 R8, desc[UR4][R8.64] ;  /* 0x0000000408087981 */ /* 0x001ea2000c1e1b00 */
[----:B------:R-:W-:Y:S01]  /*0470*/  @P1 IADD3 R2, PT, PT, R2, -UR7, RZ ;  /* 0x8000000702021c10 */ /* 0x000fe2000fffe0ff */
[----:B------:R-:W-:Y:S01]  /*0480*/  IMAD R0, R4, UR7, R3 ;  /* 0x0000000704007c24 */ /* 0x000fe2000f8e0203 */
[----:B------:R-:W-:Y:S01]  /*0490*/  ISETP.GE.U32.AND P2, PT, R12, UR7, PT ;  /* 0x000000070c007c0c */ /* 0x000fe2000bf46070 */
[----:B------:R-:W-:Y:S01]  /*04a0*/  IMAD.WIDE R10, R11, 0x8, R6 ;  /* 0x000000080b0a7825 */ /* 0x000fe200078e0206 */
[----:B------:R-:W-:-:S03]  /*04b0*/  SEL R13, R5, R2, !P0 ;  /* 0x00000002050d7207 */ /* 0x000fc60004000000 */
[----:B------:R-:W-:Y:S02]  /*04c0*/  IMAD.WIDE R2, R0, 0x8, R6 ;  /* 0x0000000800027825 */ /* 0x000fe400078e0206 */
[----:B------:R-:W3:Y:S02]  /*04d0*/  LDG.E.64 R10, desc[UR4][R10.64] ;  /* 0x000000040a0a7981 */ /* 0x000ee4000c1e1b00 */
[----:B------:R-:W-:Y:S02]  /*04e0*/  IMAD R13, R4, UR7, R13 ;  /* 0x00000007040d7c24 */ /* 0x000fe4000f8e020d */
[----:B------:R-:W4:Y:S02]  /*04f0*/  LDG.E.64 R2, desc[UR4][R2.64] ;  /* 0x0000000402027981 */ /* 0x000f24000c1e1b00 */
[----:B------:R-:W-:-:S05]  /*0500*/  @P2 VIADD R12, R12, -UR7 ;  /* 0x800000070c0c2c36 */ /* 0x000fca0008000000 */
[----:B------:R-:W-:Y:S01]  /*0510*/  SEL R5, R5, R12, !P0 ;  /* 0x0000000c05057207 */ /* 0x000fe20004000000 */
[----:B------:R-:W-:-:S04]  /*0520*/  IMAD.WIDE R12, R13, 0x8, R6 ;  /* 0x000000080d0c7825 */ /* 0x000fc800078e0206 */
[----:B------:R-:W-:Y:S02]  /*0530*/  IMAD R15, R4, UR7, R5 ;  /* 0x00000007040f7c24 */ /* 0x000fe4000f8e0205 */
[----:B------:R-:W5:Y:S02]  /*0540*/  LDG.E.64 R4, desc[UR4][R12.64] ;  /* 0x000000040c047981 */ /* 0x000f64000c1e1b00 */
[----:B------:R-:W-:-:S06]  /*0550*/  IMAD.WIDE R6, R15, 0x8, R6 ;  /* 0x000000080f067825 */ /* 0x000fcc00078e0206 */
[----:B------:R-:W5:Y:S01]  /*0560*/  LDG.E.64 R6, desc[UR4][R6.64] ;  /* 0x0000000406067981 */ /* 0x000f62000c1e1b00 */
[----:B------:R-:W0:Y:S01]  /*0570*/  MUFU.RCP64H R15, 5 ;  /* 0x40140000000f7908 */ /* 0x000e220000001800 */
[----:B------:R-:W-:Y:S01]  /*0580*/  IMAD.MOV.U32 R18, RZ, RZ, 0x0 ;  /* 0x00000000ff127424 */ /* 0x000fe200078e00ff */
[----:B------:R-:W-:Y:S01]  /*0590*/  MOV R19, 0x40140000 ;  /* 0x4014000000137802 */ /* 0x000fe20000000f00 */
[----:B------:R-:W-:Y:S01]  /*05a0*/  IMAD.MOV.U32 R14, RZ, RZ, 0x1 ;  /* 0x00000001ff0e7424 */ /* 0x000fe200078e00ff */
[----:B------:R-:W-:Y:S01]  /*05b0*/  UMOV UR8, 0x9999999a ;  /* 0x9999999a00087882 */ /* 0x000fe20000000000 */
[----:B------:R-:W-:-:S04]  /*05c0*/  UMOV UR9, 0x3ff59999 ;  /* 0x3ff5999900097882 */ /* 0x000fc80000000000 */
[----:B0-----:R-:W-:-:S08]  /*05d0*/  DFMA R16, R14, -R18, 1 ;  /* 0x3ff000000e10742b */ /* 0x001fd00000000812 */
[----:B------:R-:W-:-:S08]  /*05e0*/  DFMA R16, R16, R16, R16 ;  /* 0x000000101010722b */ /* 0x000fd00000000010 */
[----:B------:R-:W-:Y:S01]  /*05f0*/  DFMA R16, R14, R16, R14 ;  /* 0x000000100e10722b */ /* 0x000fe2000000000e */
[----:B------:R-:W-:Y:S01]  /*0600*/  BSSY.RECONVERGENT B0, `(.L_x_16) ;  /* 0x000001b000007945 */ /* 0x000fe20003800200 */
[----:B--2---:R-:W-:Y:S01]  /*0610*/  DMUL R8, R8, UR8 ;  /* 0x0000000808087c28 */ /* 0x004fe20008000000 */
[----:B------:R-:W-:Y:S01]  /*0620*/  UMOV UR8, 0x66666666 ;  /* 0x6666666600087882 */ /* 0x000fe20000000000 */
[----:B------:R-:W-:-:S06]  /*0630*/  UMOV UR9, 0x3ffa6666 ;  /* 0x3ffa666600097882 */ /* 0x000fcc0000000000 */
[----:B---3--:R-:W-:Y:S01]  /*0640*/  DFMA R8, R10, UR8, R8 ;  /* 0x000000080a087c2b */ /* 0x008fe20008000008 */
[----:B------:R-:W-:Y:S01]  /*0650*/  UMOV UR8, 0xcccccccd ;  /* 0xcccccccd00087882 */ /* 0x000fe20000000000 */
[----:B------:R-:W-:Y:S01]  /*0660*/  UMOV UR9, 0x3fe4cccc ;  /* 0x3fe4cccc00097882 */ /* 0x000fe20000000000 */
[----:B------:R-:W0:Y:S05]  /*0670*/  LDC.64 R10, c[0x0][0x388] ;  /* 0x0000e200ff0a7b82 */ /* 0x000e2a0000000a00 */
[----:B----4-:R-:W-:Y:S02]  /*0680*/  DADD R2, R8, R2 ;  /* 0x0000000008027229 */ /* 0x010fe40000000002 */
[----:B------:R-:W-:-:S06]  /*0690*/  DFMA R8, R16, -R18, 1 ;  /* 0x3ff000001008742b */ /* 0x000fcc0000000812 */
[----:B-----5:R-:W-:Y:S01]  /*06a0*/  DFMA R2, R4, UR8, R2 ;  /* 0x0000000804027c2b */ /* 0x020fe20008000002 */
[----:B------:R-:W-:Y:S01]  /*06b0*/  UMOV UR8, 0x66666666 ;  /* 0x6666666600087882 */ /* 0x000fe20000000000 */
[----:B------:R-:W-:Y:S01]  /*06c0*/  UMOV UR9, 0x3fd66666 ;  /* 0x3fd6666600097882 */ /* 0x000fe20000000000 */
[----:B------:R-:W-:-:S05]  /*06d0*/  DFMA R8, R16, R8, R16 ;  /* 0x000000081008722b */ /* 0x000fca0000000010 */
[----:B------:R-:W-:-:S08]  /*06e0*/  DFMA R6, R6, UR8, R2 ;  /* 0x0000000806067c2b */ /* 0x000fd00008000002 */
[----:B------:R-:W-:-:S08]  /*06f0*/  DMUL R2, R6, R8 ;  /* 0x0000000806027228 */ /* 0x000fd00000000000 */
[----:B------:R-:W-:-:S08]  /*0700*/  DFMA R4, R2, -5, R6 ;  /* 0xc01400000204782b */ /* 0x000fd00000000006 */
[----:B------:R-:W-:Y:S01]  /*0710*/  DFMA R2, R8, R4, R2 ;  /* 0x000000040802722b */ /* 0x000fe20000000002 */
[----:B------:R-:W-:-:S09]  /*0720*/  FSETP.GEU.AND P1, PT, |R7|, 6.5827683646048100446e-37, PT ;  /* 0x036000000700780b */ /* 0x000fd20003f2e200 */
[----:B------:R-:W-:-:S05]  /*0730*/  FFMA R4, RZ, 2.3125, R3 ;  /* 0x40140000ff047823 */ /* 0x000fca0000000003 */
[----:B------:R-:W-:Y:S01]  /*0740*/  FSETP.GT.AND P0, PT, |R4|, 1.469367938527859385e-39, PT ;  /* 0x001000000400780b */ /* 0x000fe20003f04200 */
[----:B0-----:R-:W-:-:S12]  /*0750*/  IMAD.WIDE R4, R0, 0x8, R10 ;  /* 0x0000000800047825 */ /* 0x001fd800078e020a */
[----:B------:R-:W-:Y:S05]  /*0760*/  @P0 BRA P1, `(.L_x_17) ;  /* 0x0000000000100947 */ /* 0x000fea0000800000 */
[----:B------:R-:W-:-:S07]  /*0770*/  MOV R0, 0x790 ;  /* 0x0000079000007802 */ /* 0x000fce0000000f00 */
[----:B------:R-:W-:Y:S05]  /*0780*/  CALL.REL.NOINC `($__internal_1_$__cuda_sm20_div_rn_f64_full) ;  /* 0x0000000000147944 */ /* 0x000fea0003c00000 */
[----:B------:R-:W-:Y:S01]  /*0790*/  IMAD.MOV.U32 R2, RZ, RZ, R10 ;  /* 0x000000ffff027224 */ /* 0x000fe200078e000a */
[----:B------:R-:W-:-:S07]  /*07a0*/  MOV R3, R11 ;  /* 0x0000000b00037202 */ /* 0x000fce0000000f00 */
.L_x_17:
[----:B------:R-:W-:Y:S05]  /*07b0*/  BSYNC.RECONVERGENT B0 ;  /* 0x0000000000007941 */ /* 0x000fea0003800200 */
.L_x_16:
[----:B------:R-:W-:Y:S01]  /*07c0*/  STG.E.64 desc[UR4][R4.64], R2 ;  /* 0x0000000204007986 */ /* 0x000fe2000c101b04 */
[----:B------:R-:W-:Y:S05]  /*07d0*/  EXIT ;  /* 0x000000000000794d */ /* 0x000fea0003800000 */
        .weak           $__internal_1_$__cuda_sm20_div_rn_f64_full
        .type           $__internal_1_$__cuda_sm20_div_rn_f64_full,@function
        .size           $__internal_1_$__cuda_sm20_div_rn_f64_full,(.L_x_36 - $__internal_1_$__cuda_sm20_div_rn_f64_full)
$__internal_1_$__cuda_sm20_div_rn_f64_full:
[----:B------:R-:W-:Y:S02]  /*07e0*/  IMAD.MOV.U32 R3, RZ, RZ, 0x3ff40000 ;  /* 0x3ff40000ff037424 */ /* 0x000fe400078e00ff */
[----:B------:R-:W-:Y:S02]  /*07f0*/  HFMA2 R8, -RZ, RZ, 0, 5.9604644775390625e-08 ;  /* 0x00000001ff087431 */ /* 0x000fe400000001ff */
[----:B------:R-:W-:Y:S01]  /*0800*/  IMAD.MOV.U32 R2, RZ, RZ, 0x0 ;  /* 0x00000000ff027424 */ /* 0x000fe200078e00ff */
[----:B------:R-:W-:Y:S01]  /*0810*/  FSETP.GEU.AND P1, PT, |R7|, 1.469367938527859385e-39, PT ;  /* 0x001000000700780b */ /* 0x000fe20003f2e200 */
[----:B------:R-:W0:Y:S01]  /*0820*/  MUFU.RCP64H R9, R3 ;  /* 0x0000000300097308 */ /* 0x000e220000001800 */
[----:B------:R-:W-:Y:S01]  /*0830*/  IMAD.MOV.U32 R19, RZ, RZ, 0x40100000 ;  /* 0x40100000ff137424 */ /* 0x000fe200078e00ff */
[----:B------:R-:W-:Y:S03]  /*0840*/  BSSY.RECONVERGENT B1, `(.L_x_18) ;  /* 0x0000045000017945 */ /* 0x000fe60003800200 */
[----:B------:R-:W-:Y:S01]  /*0850*/  VIADD R21, R19, 0xffffffff ;  /* 0xffffffff13157836 */ /* 0x000fe20000000000 */
[----:B0-----:R-:W-:-:S08]  /*0860*/  DFMA R10, R8, -R2, 1 ;  /* 0x3ff00000080a742b */ /* 0x001fd00000000802 */
[----:B------:R-:W-:Y:S01]  /*0870*/  DFMA R12, R10, R10, R10 ;  /* 0x0000000a0a0c722b */ /* 0x000fe2000000000a */
[----:B------:R-:W-:Y:S01]  /*0880*/  LOP3.LUT R10, R7, 0x7ff00000, RZ, 0xc0, !PT ;  /* 0x7ff00000070a7812 */ /* 0x000fe200078ec0ff */
[----:B------:R-:W-:-:S03]  /*0890*/  IMAD.MOV.U32 R11, RZ, RZ, 0x1ca00000 ;  /* 0x1ca00000ff0b7424 */ /* 0x000fc600078e00ff */
[----:B------:R-:W-:Y:S01]  /*08a0*/  ISETP.GE.U32.AND P0, PT, R10, 0x40100000, PT ;  /* 0x401000000a00780c */ /* 0x000fe20003f06070 */
[----:B------:R-:W-:Y:S02]  /*08b0*/  IMAD.MOV.U32 R18, RZ, RZ, R10 ;  /* 0x000000ffff127224 */ /* 0x000fe400078e000a */
[----:B------:R-:W-:Y:S01]  /*08c0*/  DFMA R14, R8, R12, R8 ;  /* 0x0000000c080e722b */ /* 0x000fe20000000008 */
[----:B------:R-:W-:Y:S01]  /*08d0*/  SEL R11, R11, 0x63400000, !P0 ;  /* 0x634000000b0b7807 */ /* 0x000fe20004000000 */
[----:B------:R-:W-:-:S03]  /*08e0*/  IMAD.MOV.U32 R8, RZ, RZ, R6 ;  /* 0x000000ffff087224 */ /* 0x000fc600078e0006 */
[C-C-:B------:R-:W-:Y:S02]  /*08f0*/  @!P1 LOP3.LUT R12, R11.reuse, 0x80000000, R7.reuse, 0xf8, !PT ;  /* 0x800000000b0c9812 */ /* 0x140fe400078ef807 */
[----:B------:R-:W-:Y:S01]  /*0900*/  LOP3.LUT R9, R11, 0x800fffff, R7, 0xf8, !PT ;  /* 0x800fffff0b097812 */ /* 0x000fe200078ef807 */
[----:B------:R-:W-:Y:S01]  /*0910*/  DFMA R16, R14, -R2, 1 ;  /* 0x3ff000000e10742b */ /* 0x000fe20000000802 */
[----:B------:R-:W-:Y:S02]  /*0920*/  @!P1 LOP3.LUT R13, R12, 0x100000, RZ, 0xfc, !PT ;  /* 0x001000000c0d9812 */ /* 0x000fe400078efcff */
[----:B------:R-:W-:-:S05]  /*0930*/  @!P1 MOV R12, RZ ;  /* 0x000000ff000c9202 */ /* 0x000fca0000000f00 */
[----:B------:R-:W-:Y:S02]  /*0940*/  DFMA R16, R14, R16, R14 ;  /* 0x000000100e10722b */ /* 0x000fe4000000000e */
[----:B------:R-:W-:-:S08]  /*0950*/  @!P1 DFMA R8, R8, 2, -R12 ;  /* 0x400000000808982b */ /* 0x000fd0000000080c */
[----:B------:R-:W-:Y:S02]  /*0960*/  DMUL R12, R16, R8 ;  /* 0x00000008100c7228 */ /* 0x000fe40000000000 */
[----:B------:R-:W-:-:S04]  /*0970*/  @!P1 LOP3.LUT R18, R9, 0x7ff00000, RZ, 0xc0, !PT ;  /* 0x7ff0000009129812 */ /* 0x000fc800078ec0ff */
[----:B------:R-:W-:Y:S02]  /*0980*/  IADD3 R20, PT, PT, R18, -0x1, RZ ;  /* 0xffffffff12147810 */ /* 0x000fe40007ffe0ff */
[----:B------:R-:W-:Y:S02]  /*0990*/  DFMA R14, R12, -R2, R8 ;  /* 0x800000020c0e722b */ /* 0x000fe40000000008 */
[----:B------:R-:W-:-:S04]  /*09a0*/  ISETP.GT.U32.AND P0, PT, R20, 0x7feffffe, PT ;  /* 0x7feffffe1400780c */ /* 0x000fc80003f04070 */
[----:B------:R-:W-:Y:S02]  /*09b0*/  ISETP.GT.U32.OR P0, PT, R21, 0x7feffffe, P0 ;  /* 0x7feffffe1500780c */ /* 0x000fe40000704470 */
[----:B------:R-:W-:-:S11]  /*09c0*/  DFMA R12, R16, R14, R12 ;  /* 0x0000000e100c722b */ /* 0x000fd6000000000c */
[----:B------:R-:W-:Y:S05]  /*09d0*/  @P0 BRA `(.L_x_19) ;  /* 0x0000000000680947 */ /* 0x000fea0003800000 */
[----:B------:R-:W-:Y:S02]  /*09e0*/  IMAD.MOV.U32 R7, RZ, RZ, 0x40100000 ;  /* 0x40100000ff077424 */ /* 0x000fe400078e00ff */
[----:B------:R-:W-:-:S03]  /*09f0*/  IMAD.MOV.U32 R6, RZ, RZ, RZ ;  /* 0x000000ffff067224 */ /* 0x000fc600078e00ff */
[----:B------:R-:W-:-:S04]  /*0a00*/  VIADDMNMX R10, R10, -R7, 0xb9600000, !PT ;  /* 0xb96000000a0a7446 */ /* 0x000fc80007800907 */
[----:B------:R-:W-:-:S04]  /*0a10*/  VIMNMX R10, PT, PT, R10, 0x46a00000, PT ;  /* 0x46a000000a0a7848 */ /* 0x000fc80003fe0100 */
[----:B------:R-:W-:-:S05]  /*0a20*/  IADD3 R14, PT, PT, -R11, R10, RZ ;  /* 0x0000000a0b0e7210 */ /* 0x000fca0007ffe1ff */
[----:B------:R-:W-:-:S06]  /*0a30*/  VIADD R7, R14, 0x7fe00000 ;  /* 0x7fe000000e077836 */ /* 0x000fcc0000000000 */
[----:B------:R-:W-:-:S10]  /*0a40*/  DMUL R10, R12, R6 ;  /* 0x000000060c0a7228 */ /* 0x000fd40000000000 */
[----:B------:R-:W-:-:S13]  /*0a50*/  FSETP.GTU.AND P0, PT, |R11|, 1.469367938527859385e-39, PT ;  /* 0x001000000b00780b */ /* 0x000fda0003f0c200 */
[----:B------:R-:W-:Y:S05]  /*0a60*/  @P0 BRA `(.L_x_20) ;  /* 0x0000000000880947 */ /* 0x000fea0003800000 */
[----:B------:R-:W-:Y:S01]  /*0a70*/  DFMA R2, R12, -R2, R8 ;  /* 0x800000020c02722b */ /* 0x000fe20000000008 */
[----:B------:R-:W-:-:S09]  /*0a80*/  MOV R6, RZ ;  /* 0x000000ff00067202 */ /* 0x000fd20000000f00 */
[C---:B------:R-:W-:Y:S02]  /*0a90*/  FSETP.NEU.AND P0, PT, R3.reuse, RZ, PT ;  /* 0x000000ff0300720b */ /* 0x040fe40003f0d000 */
[----:B------:R-:W-:-:S04]  /*0aa0*/  LOP3.LUT R2, R3, 0x40140000, RZ, 0x3c, !PT ;  /* 0x4014000003027812 */ /* 0x000fc800078e3cff */
[----:B------:R-:W-:-:S04]  /*0ab0*/  LOP3.LUT R9, R2, 0x80000000, RZ, 0xc0, !PT ;  /* 0x8000000002097812 */ /* 0x000fc800078ec0ff */
[----:B------:R-:W-:-:S03]  /*0ac0*/  LOP3.LUT R7, R9, R7, RZ, 0xfc, !PT ;  /* 0x0000000709077212 */ /* 0x000fc600078efcff */
        /* <DEDUP_REMOVED lines=11> */
.L_x_19:
[----:B------:R-:W-:-:S14]  /*0b80*/  DSETP.NAN.AND P0, PT, R6, R6, PT ;  /* 0x000000060600722a */ /* 0x000fdc0003f08000 */
[----:B------:R-:W-:Y:S05]  /*0b90*/  @P0 BRA `(.L_x_21) ;  /* 0x0000000000340947 */ /* 0x000fea0003800000 */
[----:B------:R-:W-:Y:S01]  /*0ba0*/  ISETP.NE.AND P0, PT, R18, R19, PT ;  /* 0x000000131200720c */ /* 0x000fe20003f05270 */
[----:B------:R-:W-:Y:S01]  /*0bb0*/  IMAD.MOV.U32 R11, RZ, RZ, -0x80000 ;  /* 0xfff80000ff0b7424 */ /* 0x000fe200078e00ff */
[----:B------:R-:W-:-:S11]  /*0bc0*/  MOV R10, 0x0 ;  /* 0x00000000000a7802 */ /* 0x000fd60000000f00 */
[----:B------:R-:W-:Y:S05]  /*0bd0*/  @!P0 BRA `(.L_x_20) ;  /* 0x00000000002c8947 */ /* 0x000fea0003800000 */
[----:B------:R-:W-:Y:S02]  /*0be0*/  ISETP.NE.AND P0, PT, R18, 0x7ff00000, PT ;  /* 0x7ff000001200780c */ /* 0x000fe40003f05270 */
[----:B------:R-:W-:Y:S02]  /*0bf0*/  LOP3.LUT R6, R7, 0x40140000, RZ, 0x3c, !PT ;  /* 0x4014000007067812 */ /* 0x000fe400078e3cff */
[----:B------:R-:W-:Y:S02]  /*0c00*/  ISETP.EQ.OR P0, PT, R19, RZ, !P0 ;  /* 0x000000ff1300720c */ /* 0x000fe40004702670 */
[----:B------:R-:W-:-:S11]  /*0c10*/  LOP3.LUT R11, R6, 0x80000000, RZ, 0xc0, !PT ;  /* 0x80000000060b7812 */ /* 0x000fd600078ec0ff */
[----:B------:R-:W-:Y:S01]  /*0c20*/  @P0 LOP3.LUT R2, R11, 0x7ff00000, RZ, 0xfc, !PT ;  /* 0x7ff000000b020812 */ /* 0x000fe200078efcff */
[----:B------:R-:W-:Y:S01]  /*0c30*/  @!P0 IMAD.MOV.U32 R10, RZ, RZ, RZ ;  /* 0x000000ffff0a8224 */ /* 0x000fe200078e00ff */
[----:B------:R-:W-:-:S03]  /*0c40*/  @P0 MOV R10, RZ ;  /* 0x000000ff000a0202 */ /* 0x000fc60000000f00 */
[----:B------:R-:W-:Y:S01]  /*0c50*/  @P0 IMAD.MOV.U32 R11, RZ, RZ, R2 ;  /* 0x000000ffff0b0224 */ /* 0x000fe200078e0002 */
[----:B------:R-:W-:Y:S06]  /*0c60*/  BRA `(.L_x_20) ;  /* 0x0000000000087947 */ /* 0x000fec0003800000 */
.L_x_21:
[----:B------:R-:W-:Y:S01]  /*0c70*/  LOP3.LUT R11, R7, 0x80000, RZ, 0xfc, !PT ;  /* 0x00080000070b7812 */ /* 0x000fe200078efcff */
[----:B------:R-:W-:-:S07]  /*0c80*/  IMAD.MOV.U32 R10, RZ, RZ, R6 ;  /* 0x000000ffff0a7224 */ /* 0x000fce00078e0006 */
.L_x_20:
[----:B------:R-:W-:Y:S05]  /*0c90*/  BSYNC.RECONVERGENT B1 ;  /* 0x0000000000017941 */ /* 0x000fea0003800200 */
.L_x_18:
[----:B------:R-:W-:Y:S01]  /*0ca0*/  MOV R2, R0 ;  /* 0x0000000000027202 */ /* 0x000fe20000000f00 */
[----:B------:R-:W-:-:S04]  /*0cb0*/  IMAD.MOV.U32 R3, RZ, RZ, 0x0 ;  /* 0x00000000ff037424 */ /* 0x000fc800078e00ff */
[----:B------:R-:W-:Y:S05]  /*0cc0*/  RET.REL.NODEC R2 `(_Z21propagate_heat_kernelPdS_ii) ;  /* 0xfffffff002cc7950 */ /* 0x000fea0003c3ffff */
.L_x_22:
        /* <DEDUP_REMOVED lines=11> */
.L_x_36:


//--------------------- .text._Z20init_matrices_kernelPdii --------------------------
	.section	.text._Z20init_matrices_kernelPdii,"ax",@progbits
	.align	128
        .global         _Z20init_matrices_kernelPdii
        .type           _Z20init_matrices_kernelPdii,@function
        .size           _Z20init_matrices_kernelPdii,(.L_x_37 - _Z20init_matrices_kernelPdii)
        .other          _Z20init_matrices_kernelPdii,@"STO_CUDA_ENTRY STV_DEFAULT"
_Z20init_matrices_kernelPdii:
.text._Z20init_matrices_kernelPdii:
        /* <DEDUP_REMOVED lines=13> */
[----:B------:R-:W-:Y:S01]  /*00d0*/  ISETP.NE.AND P0, PT, R3, 0x1, PT ;  /* 0x000000010300780c */ /* 0x000fe20003f05270 */
[----:B------:R-:W0:Y:S01]  /*00e0*/  LDCU.64 UR4, c[0x0][0x358] ;  /* 0x00006b00ff0477ac */ /* 0x000e220008000a00 */
[----:B------:R-:W-:-:S11]  /*00f0*/  IMAD R0, R10, UR7, R3 ;  /* 0x000000070a007c24 */ /* 0x000fd6000f8e0203 */
[----:B------:R-:W-:Y:S05]  /*0100*/  @!P0 BRA `(.L_x_23) ;  /* 0x0000000000848947 */ /* 0x000fea0003800000 */
[----:B------:R-:W-:-:S13]  /*0110*/  ISETP.NE.AND P0, PT, R3, RZ, PT ;  /* 0x000000ff0300720c */ /* 0x000fda0003f05270 */
[----:B------:R-:W-:Y:S05]  /*0120*/  @P0 BRA `(.L_x_24) ;  /* 0x0000000000640947 */ /* 0x000fea0003800000 */
[----:B------:R-:W1:Y:S01]  /*0130*/  I2F.F64 R4, UR6 ;  /* 0x0000000600047d12 */ /* 0x000e620008201c00 */
[----:B------:R-:W-:Y:S01]  /*0140*/  IMAD.MOV.U32 R2, RZ, RZ, 0x1 ;  /* 0x00000001ff027424 */ /* 0x000fe200078e00ff */
[----:B------:R-:W-:Y:S06]  /*0150*/  BSSY.RECONVERGENT B0, `(.L_x_25) ;  /* 0x0000012000007945 */ /* 0x000fec0003800200 */
[----:B-1----:R-:W1:Y:S02]  /*0160*/  MUFU.RCP64H R3, R5 ;  /* 0x0000000500037308 */ /* 0x002e640000001800 */
[----:B-1----:R-:W-:-:S08]  /*0170*/  DFMA R6, -R4, R2, 1 ;  /* 0x3ff000000406742b */ /* 0x002fd00000000102 */
[----:B------:R-:W-:-:S08]  /*0180*/  DFMA R6, R6, R6, R6 ;  /* 0x000000060606722b */ /* 0x000fd00000000006 */
[----:B------:R-:W-:Y:S01]  /*0190*/  DFMA R2, R2, R6, R2 ;  /* 0x000000060202722b */ /* 0x000fe20000000002 */
[----:B------:R-:W-:-:S07]  /*01a0*/  VIADD R6, R10, 0x1 ;  /* 0x000000010a067836 */ /* 0x000fce0000000000 */
[----:B------:R-:W-:Y:S01]  /*01b0*/  DFMA R8, -R4, R2, 1 ;  /* 0x3ff000000408742b */ /* 0x000fe20000000102 */
[----:B------:R-:W1:Y:S07]  /*01c0*/  I2F.F64 R6, R6 ;  /* 0x0000000600067312 */ /* 0x000e6e0000201c00 */
[----:B------:R-:W-:-:S08]  /*01d0*/  DFMA R2, R2, R8, R2 ;  /* 0x000000080202722b */ /* 0x000fd00000000002 */
[----:B-1----:R-:W-:Y:S01]  /*01e0*/  DMUL R8, R6, R2 ;  /* 0x0000000206087228 */ /* 0x002fe20000000000 */
[----:B------:R-:W-:-:S07]  /*01f0*/  FSETP.GEU.AND P1, PT, |R7|, 6.5827683646048100446e-37, PT ;  /* 0x036000000700780b */ /* 0x000fce0003f2e200 */
[----:B------:R-:W-:-:S08]  /*0200*/  DFMA R10, -R4, R8, R6 ;  /* 0x00000008040a722b */ /* 0x000fd00000000106 */
[----:B------:R-:W-:-:S10]  /*0210*/  DFMA R2, R2, R10, R8 ;  /* 0x0000000a0202722b */ /* 0x000fd40000000008 */
[----:B------:R-:W-:-:S05]  /*0220*/  FFMA R8, RZ, R5, R3 ;  /* 0x00000005ff087223 */ /* 0x000fca0000000003 */
[----:B------:R-:W-:-:S13]  /*0230*/  FSETP.GT.AND P0, PT, |R8|, 1.469367938527859385e-39, PT ;  /* 0x001000000800780b */ /* 0x000fda0003f04200 */
[----:B------:R-:W-:Y:S05]  /*0240*/  @P0 BRA P1, `(.L_x_26) ;  /* 0x0000000000080947 */ /* 0x000fea0000800000 */
[----:B------:R-:W-:-:S07]  /*0250*/  MOV R10, 0x270 ;  /* 0x00000270000a7802 */ /* 0x000fce0000000f00 */
[----:B0-----:R-:W-:Y:S05]  /*0260*/  CALL.REL.NOINC `($__internal_2_$__cuda_sm20_div_rn_f64_full) ;  /* 0x00000000009c7944 */ /* 0x001fea0003c00000 */
.L_x_26:
[----:B0-----:R-:W-:Y:S05]  /*0270*/  BSYNC.RECONVERGENT B0 ;  /* 0x0000000000007941 */ /* 0x001fea0003800200 */
.L_x_25:
[----:B------:R-:W0:Y:S02]  /*0280*/  LDC.64 R4, c[0x0][0x380] ;  /* 0x0000e000ff047b82 */ /* 0x000e240000000a00 */
[----:B0-----:R-:W-:-:S05]  /*0290*/  IMAD.WIDE R4, R0, 0x8, R4 ;  /* 0x0000000800047825 */ /* 0x001fca00078e0204 */
[----:B------:R-:W-:Y:S01]  /*02a0*/  STG.E.64 desc[UR4][R4.64], R2 ;  /* 0x0000000204007986 */ /* 0x000fe2000c101b04 */
[----:B------:R-:W-:Y:S05]  /*02b0*/  EXIT ;  /* 0x000000000000794d */ /* 0x000fea0003800000 */
.L_x_24:
[----:B------:R-:W1:Y:S01]  /*02c0*/  LDC.64 R4, c[0x0][0x380] ;  /* 0x0000e000ff047b82 */ /* 0x000e620000000a00 */
[----:B------:R-:W-:Y:S02]  /*02d0*/  IMAD.MOV.U32 R2, RZ, RZ, 0x11111111 ;  /* 0x11111111ff027424 */ /* 0x000fe400078e00ff */
[----:B------:R-:W-:Y:S02]  /*02e0*/  IMAD.MOV.U32 R3, RZ, RZ, 0x3f111111 ;  /* 0x3f111111ff037424 */ /* 0x000fe400078e00ff */
[----:B-1----:R-:W-:-:S05]  /*02f0*/  IMAD.WIDE R4, R0, 0x8, R4 ;  /* 0x0000000800047825 */ /* 0x002fca00078e0204 */
[----:B0-----:R-:W-:Y:S01]  /*0300*/  STG.E.64 desc[UR4][R4.64], R2 ;  /* 0x0000000204007986 */ /* 0x001fe2000c101b04 */
[----:B------:R-:W-:Y:S05]  /*0310*/  EXIT ;  /* 0x000000000000794d */ /* 0x000fea0003800000 */
.L_x_23:
[----:B------:R-:W1:Y:S01]  /*0320*/  I2F.F64 R4, UR6 ;  /* 0x0000000600047d12 */ /* 0x000e620008201c00 */
[----:B------:R-:W-:Y:S01]  /*0330*/  IMAD.MOV.U32 R2, RZ, RZ, 0x1 ;  /* 0x00000001ff027424 */ /* 0x000fe200078e00ff */
[----:B------:R-:W-:Y:S01]  /*0340*/  UMOV UR8, 0x66666666 ;  /* 0x6666666600087882 */ /* 0x000fe20000000000 */
[----:B------:R-:W-:Y:S01]  /*0350*/  VIADD R12, R10, 0x1 ;  /* 0x000000010a0c7836 */ /* 0x000fe20000000000 */
[----:B------:R-:W-:Y:S01]  /*0360*/  UMOV UR9, 0x3fe66666 ;  /* 0x3fe6666600097882 */ /* 0x000fe20000000000 */
[----:B------:R-:W-:Y:S03]  /*0370*/  BSSY.RECONVERGENT B0, `(.L_x_27) ;  /* 0x0000012000007945 */ /* 0x000fe60003800200 */
[----:B-1----:R-:W1:Y:S02]  /*0380*/  MUFU.RCP64H R3, R5 ;  /* 0x0000000500037308 */ /* 0x002e640000001800 */
[----:B-1----:R-:W-:-:S08]  /*0390*/  DFMA R6, -R4, R2, 1 ;  /* 0x3ff000000406742b */ /* 0x002fd00000000102 */
[----:B------:R-:W-:Y:S02]  /*03a0*/  DFMA R8, R6, R6, R6 ;  /* 0x000000060608722b */ /* 0x000fe40000000006 */
[----:B------:R-:W1:Y:S06]  /*03b0*/  I2F.F64 R6, R12 ;  /* 0x0000000c00067312 */ /* 0x000e6c0000201c00 */
[----:B------:R-:W-:-:S08]  /*03c0*/  DFMA R8, R2, R8, R2 ;  /* 0x000000080208722b */ /* 0x000fd00000000002 */
[----:B------:R-:W-:Y:S02]  /*03d0*/  DFMA R2, -R4, R8, 1 ;  /* 0x3ff000000402742b */ /* 0x000fe40000000108 */
[----:B-1----:R-:W-:-:S06]  /*03e0*/  DMUL R6, R6, UR8 ;  /* 0x0000000806067c28 */ /* 0x002fcc0008000000 */
[----:B------:R-:W-:-:S04]  /*03f0*/  DFMA R10, R8, R2, R8 ;  /* 0x00000002080a722b */ /* 0x000fc80000000008 */
[----:B------:R-:W-:-:S04]  /*0400*/  FSETP.GEU.AND P1, PT, |R7|, 6.5827683646048100446e-37, PT ;  /* 0x036000000700780b */ /* 0x000fc80003f2e200 */
[----:B------:R-:W-:-:S08]  /*0410*/  DMUL R2, R10, R6 ;  /* 0x000000060a027228 */ /* 0x000fd00000000000 */
[----:B------:R-:W-:-:S08]  /*0420*/  DFMA R8, -R4, R2, R6 ;  /* 0x000000020408722b */ /* 0x000fd00000000106 */
[----:B------:R-:W-:-:S10]  /*0430*/  DFMA R2, R10, R8, R2 ;  /* 0x000000080a02722b */ /* 0x000fd40000000002 */
[----:B------:R-:W-:-:S05]  /*0440*/  FFMA R8, RZ, R5, R3 ;  /* 0x00000005ff087223 */ /* 0x000fca0000000003 */
[----:B------:R-:W-:-:S13]  /*0450*/  FSETP.GT.AND P0, PT, |R8|, 1.469367938527859385e-39, PT ;  /* 0x001000000800780b */ /* 0x000fda0003f04200 */
[----:B------:R-:W-:Y:S05]  /*0460*/  @P0 BRA P1, `(.L_x_28) ;  /* 0x0000000000080947 */ /* 0x000fea0000800000 */
[----:B------:R-:W-:-:S07]  /*0470*/  MOV R10, 0x490 ;  /* 0x00000490000a7802 */ /* 0x000fce0000000f00 */
[----:B0-----:R-:W-:Y:S05]  /*0480*/  CALL.REL.NOINC `($__internal_2_$__cuda_sm20_div_rn_f64_full) ;  /* 0x0000000000147944 */ /* 0x001fea0003c00000 */
.L_x_28:
[----:B0-----:R-:W-:Y:S05]  /*0490*/  BSYNC.RECONVERGENT B0 ;  /* 0x0000000000007941 */ /* 0x001fea0003800200 */
.L_x_27:
[----:B------:R-:W0:Y:S02]  /*04a0*/  LDC.64 R4, c[0x0][0x380] ;  /* 0x0000e000ff047b82 */ /* 0x000e240000000a00 */
[----:B0-----:R-:W-:-:S05]  /*04b0*/  IMAD.WIDE R4, R0, 0x8, R4 ;  /* 0x0000000800047825 */ /* 0x001fca00078e0204 */
[----:B------:R-:W-:Y:S01]  /*04c0*/  STG.E.64 desc[UR4][R4.64], R2 ;  /* 0x0000000204007986 */ /* 0x000fe2000c101b04 */
[----:B------:R-:W-:Y:S05]  /*04d0*/  EXIT ;  /* 0x000000000000794d */ /* 0x000fea0003800000 */
        .weak           $__internal_2_$__cuda_sm20_div_rn_f64_full
        .type           $__internal_2_$__cuda_sm20_div_rn_f64_full,@function
        .size           $__internal_2_$__cuda_sm20_div_rn_f64_full,(.L_x_37 - $__internal_2_$__cuda_sm20_div_rn_f64_full)
$__internal_2_$__cuda_sm20_div_rn_f64_full:
        /* <DEDUP_REMOVED lines=67> */
.L_x_30:
        /* <DEDUP_REMOVED lines=16> */
.L_x_33:
[----:B------:R-:W-:Y:S01]  /*0a10*/  LOP3.LUT R13, R5, 0x80000, RZ, 0xfc, !PT ;  /* 0x00080000050d7812 */ /* 0x000fe200078efcff */
[----:B------:R-:W-:Y:S01]  /*0a20*/  IMAD.MOV.U32 R12, RZ, RZ, R4 ;  /* 0x000000ffff0c7224 */ /* 0x000fe200078e0004 */
[----:B------:R-:W-:Y:S06]  /*0a30*/  BRA `(.L_x_31) ;  /* 0x0000000000087947 */ /* 0x000fec0003800000 */
.L_x_32:
[----:B------:R-:W-:Y:S01]  /*0a40*/  LOP3.LUT R13, R7, 0x80000, RZ, 0xfc, !PT ;  /* 0x00080000070d7812 */ /* 0x000fe200078efcff */
[----:B------:R-:W-:-:S07]  /*0a50*/  IMAD.MOV.U32 R12, RZ, RZ, R6 ;  /* 0x000000ffff0c7224 */ /* 0x000fce00078e0006 */
.L_x_31:
[----:B------:R-:W-:Y:S05]  /*0a60*/  BSYNC.RECONVERGENT B1 ;  /* 0x0000000000017941 */ /* 0x000fea0003800200 */
.L_x_29:
[----:B------:R-:W-:Y:S02]  /*0a70*/  IMAD.MOV.U32 R11, RZ, RZ, 0x0 ;  /* 0x00000000ff0b7424 */ /* 0x000fe400078e00ff */
[----:B------:R-:W-:Y:S02]  /*0a80*/  IMAD.MOV.U32 R2, RZ, RZ, R12 ;  /* 0x000000ffff027224 */ /* 0x000fe400078e000c */
[----:B------:R-:W-:Y:S01]  /*0a90*/  IMAD.MOV.U32 R3, RZ, RZ, R13 ;  /* 0x000000ffff037224 */ /* 0x000fe200078e000d */
[----:B------:R-:W-:Y:S06]  /*0aa0*/  RET.REL.NODEC R10 `(_Z20init_matrices_kernelPdii) ;  /* 0xfffffff40a547950 */ /* 0x000fec0003c3ffff */
.L_x_34:
        /* <DEDUP_REMOVED lines=13> */
.L_x_37:


//--------------------- .nv.shared.reserved.0     --------------------------
	.section	.nv.shared.reserved.0,"aw",@nobits
	.weak		__nv_reservedSMEM_offset_0_alias
	.size		__nv_reservedSMEM_offset_0_alias, 0, 64
	.other		__nv_reservedSMEM_offset_0_alias,@"STO_CUDA_RESERVED_SHARED STV_DEFAULT"
__nv_reservedSMEM_offset_0_alias:
	.zero		0
	.zero		64


//--------------------- .nv.constant0._Z24calculate_average_kernelPdS_ii --------------------------
	.section	.nv.constant0._Z24calculate_average_kernelPdS_ii,"a",@progbits
	.sectionflags	@""
	.align	4
.nv.constant0._Z24calculate_average_kernelPdS_ii:
	.zero		920


//--------------------- .nv.constant0._Z20swap_matrices_kernelPdS_ii --------------------------
	.section	.nv.constant0._Z20swap_matrices_kernelPdS_ii,"a",@progbits
	.sectionflags	@""
	.align	4
.nv.constant0._Z20swap_matrices_kernelPdS_ii:
	.zero		920


//--------------------- .nv.constant0._Z21propagate_heat_kernelPdS_ii --------------------------
	.section	.nv.constant0._Z21propagate_heat_kernelPdS_ii,"a",@progbits
	.sectionflags	@""
	.align	4
.nv.constant0._Z21propagate_heat_kernelPdS_ii:
	.zero		920


//--------------------- .nv.constant0._Z20init_matrices_kernelPdii --------------------------
	.section	.nv.constant0._Z20init_matrices_kernelPdii,"a",@progbits
	.sectionflags	@""
	.align	4
.nv.constant0._Z20init_matrices_kernelPdii:
	.zero		912


//--------------------- SYMBOLS --------------------------

	.type		.nv.reservedSmem.offset0,@object
	.size		.nv.reservedSmem.offset0,0x4
